//
// Generated by NVIDIA NVVM Compiler
//
// Compiler Build ID: CL-36424714
// Cuda compilation tools, release 13.0, V13.0.88
// Based on NVVM 20.0.0
//

.version 9.0
.target sm_100
.address_size 64

	// .globl	_Z22find_best_split_kernelPdiiS_iS_iS_iiS_S_S_

.visible .entry _Z22find_best_split_kernelPdiiS_iS_iS_iiS_S_S_(
	.param .u64 .ptr .align 1 _Z22find_best_split_kernelPdiiS_iS_iS_iiS_S_S__param_0,
	.param .u32 _Z22find_best_split_kernelPdiiS_iS_iS_iiS_S_S__param_1,
	.param .u32 _Z22find_best_split_kernelPdiiS_iS_iS_iiS_S_S__param_2,
	.param .u64 .ptr .align 1 _Z22find_best_split_kernelPdiiS_iS_iS_iiS_S_S__param_3,
	.param .u32 _Z22find_best_split_kernelPdiiS_iS_iS_iiS_S_S__param_4,
	.param .u64 .ptr .align 1 _Z22find_best_split_kernelPdiiS_iS_iS_iiS_S_S__param_5,
	.param .u32 _Z22find_best_split_kernelPdiiS_iS_iS_iiS_S_S__param_6,
	.param .u64 .ptr .align 1 _Z22find_best_split_kernelPdiiS_iS_iS_iiS_S_S__param_7,
	.param .u32 _Z22find_best_split_kernelPdiiS_iS_iS_iiS_S_S__param_8,
	.param .u32 _Z22find_best_split_kernelPdiiS_iS_iS_iiS_S_S__param_9,
	.param .u64 .ptr .align 1 _Z22find_best_split_kernelPdiiS_iS_iS_iiS_S_S__param_10,
	.param .u64 .ptr .align 1 _Z22find_best_split_kernelPdiiS_iS_iS_iiS_S_S__param_11,
	.param .u64 .ptr .align 1 _Z22find_best_split_kernelPdiiS_iS_iS_iiS_S_S__param_12
)
{
	.reg .pred 	%p<126>;
	.reg .b32 	%r<575>;
	.reg .b64 	%rd<304>;
	.reg .b64 	%fd<666>;

	ld.param.u64 	%rd80, [_Z22find_best_split_kernelPdiiS_iS_iS_iiS_S_S__param_0];
	ld.param.u32 	%r265, [_Z22find_best_split_kernelPdiiS_iS_iS_iiS_S_S__param_2];
	ld.param.u64 	%rd78, [_Z22find_best_split_kernelPdiiS_iS_iS_iiS_S_S__param_3];
	ld.param.u32 	%r268, [_Z22find_best_split_kernelPdiiS_iS_iS_iiS_S_S__param_4];
	ld.param.u64 	%rd81, [_Z22find_best_split_kernelPdiiS_iS_iS_iiS_S_S__param_7];
	ld.param.u32 	%r266, [_Z22find_best_split_kernelPdiiS_iS_iS_iiS_S_S__param_8];
	ld.param.u32 	%r267, [_Z22find_best_split_kernelPdiiS_iS_iS_iiS_S_S__param_9];
	ld.param.u64 	%rd82, [_Z22find_best_split_kernelPdiiS_iS_iS_iiS_S_S__param_10];
	ld.param.u64 	%rd83, [_Z22find_best_split_kernelPdiiS_iS_iS_iiS_S_S__param_11];
	ld.param.u64 	%rd84, [_Z22find_best_split_kernelPdiiS_iS_iS_iiS_S_S__param_12];
	cvta.to.global.u64 	%rd1, %rd80;
	cvta.to.global.u64 	%rd2, %rd82;
	cvta.to.global.u64 	%rd3, %rd83;
	cvta.to.global.u64 	%rd4, %rd81;
	cvta.to.global.u64 	%rd5, %rd84;
	mov.u32 	%r269, %tid.x;
	mov.u32 	%r270, %ctaid.x;
	mov.u32 	%r271, %ntid.x;
	mad.lo.s32 	%r1, %r270, %r271, %r269;
	setp.ge.s32 	%p1, %r1, %r268;
	@%p1 bra 	$L__BB0_217;
	cvta.to.global.u64 	%rd85, %rd78;
	mul.wide.s32 	%rd86, %r1, 8;
	add.s64 	%rd87, %rd85, %rd86;
	ld.global.f64 	%fd1, [%rd87];
	setp.lt.s32 	%p2, %r266, 1;
	mov.b32 	%r461, 0;
	mov.u32 	%r462, %r461;
	@%p2 bra 	$L__BB0_34;
	setp.lt.u32 	%p3, %r266, 8;
	mov.b32 	%r476, 0;
	mov.u32 	%r462, %r476;
	mov.u32 	%r461, %r476;
	@%p3 bra 	$L__BB0_6;
	and.b32  	%r276, %r266, 2147483640;
	neg.s32 	%r491, %r276;
	add.s64 	%rd285, %rd4, 32;
	mov.b32 	%r462, 0;
	mul.wide.s32 	%rd17, %r265, 8;
	mov.u32 	%r490, %r267;
	mov.u32 	%r461, %r462;
$L__BB0_4:
	.pragma "nounroll";
	mul.wide.s32 	%rd88, %r490, 8;
	add.s64 	%rd16, %rd1, %rd88;
	ld.global.f64 	%fd125, [%rd16];
	setp.geu.f64 	%p4, %fd125, %fd1;
	@%p4 bra 	$L__BB0_49;
	ld.global.f64 	%fd127, [%rd285+-32];
	mul.wide.s32 	%rd91, %r461, 8;
	add.s64 	%rd92, %rd2, %rd91;
	st.global.f64 	[%rd92], %fd127;
	add.s32 	%r461, %r461, 1;
	bra.uni 	$L__BB0_50;
$L__BB0_6:
	and.b32  	%r8, %r266, 7;
	setp.eq.s32 	%p13, %r8, 0;
	@%p13 bra 	$L__BB0_34;
	and.b32  	%r9, %r266, 3;
	setp.lt.u32 	%p14, %r8, 4;
	@%p14 bra 	$L__BB0_21;
	mad.lo.s32 	%r279, %r476, %r265, %r267;
	mul.wide.s32 	%rd122, %r279, 8;
	add.s64 	%rd7, %rd1, %rd122;
	ld.global.f64 	%fd149, [%rd7];
	setp.lt.f64 	%p15, %fd149, %fd1;
	mul.wide.u32 	%rd123, %r476, 8;
	add.s64 	%rd8, %rd4, %rd123;
	@%p15 bra 	$L__BB0_10;
	ld.global.f64 	%fd150, [%rd8];
	mul.wide.s32 	%rd124, %r462, 8;
	add.s64 	%rd125, %rd3, %rd124;
	st.global.f64 	[%rd125], %fd150;
	add.s32 	%r462, %r462, 1;
	bra.uni 	$L__BB0_11;
$L__BB0_10:
	ld.global.f64 	%fd151, [%rd8];
	mul.wide.s32 	%rd126, %r461, 8;
	add.s64 	%rd127, %rd2, %rd126;
	st.global.f64 	[%rd127], %fd151;
	add.s32 	%r461, %r461, 1;
$L__BB0_11:
	mul.wide.s32 	%rd9, %r265, 8;
	add.s64 	%rd10, %rd7, %rd9;
	ld.global.f64 	%fd152, [%rd10];
	setp.lt.f64 	%p16, %fd152, %fd1;
	@%p16 bra 	$L__BB0_13;
	ld.global.f64 	%fd153, [%rd8+8];
	mul.wide.s32 	%rd128, %r462, 8;
	add.s64 	%rd129, %rd3, %rd128;
	st.global.f64 	[%rd129], %fd153;
	add.s32 	%r462, %r462, 1;
	bra.uni 	$L__BB0_14;
$L__BB0_13:
	ld.global.f64 	%fd154, [%rd8+8];
	mul.wide.s32 	%rd130, %r461, 8;
	add.s64 	%rd131, %rd2, %rd130;
	st.global.f64 	[%rd131], %fd154;
	add.s32 	%r461, %r461, 1;
$L__BB0_14:
	add.s64 	%rd11, %rd10, %rd9;
	ld.global.f64 	%fd155, [%rd11];
	setp.lt.f64 	%p17, %fd155, %fd1;
	@%p17 bra 	$L__BB0_16;
	ld.global.f64 	%fd156, [%rd8+16];
	mul.wide.s32 	%rd132, %r462, 8;
	add.s64 	%rd133, %rd3, %rd132;
	st.global.f64 	[%rd133], %fd156;
	add.s32 	%r462, %r462, 1;
	bra.uni 	$L__BB0_17;
$L__BB0_16:
	ld.global.f64 	%fd157, [%rd8+16];
	mul.wide.s32 	%rd134, %r461, 8;
	add.s64 	%rd135, %rd2, %rd134;
	st.global.f64 	[%rd135], %fd157;
	add.s32 	%r461, %r461, 1;
$L__BB0_17:
	add.s64 	%rd136, %rd11, %rd9;
	ld.global.f64 	%fd158, [%rd136];
	setp.lt.f64 	%p18, %fd158, %fd1;
	@%p18 bra 	$L__BB0_19;
	ld.global.f64 	%fd159, [%rd8+24];
	mul.wide.s32 	%rd137, %r462, 8;
	add.s64 	%rd138, %rd3, %rd137;
	st.global.f64 	[%rd138], %fd159;
	add.s32 	%r462, %r462, 1;
	bra.uni 	$L__BB0_20;
$L__BB0_19:
	ld.global.f64 	%fd160, [%rd8+24];
	mul.wide.s32 	%rd139, %r461, 8;
	add.s64 	%rd140, %rd2, %rd139;
	st.global.f64 	[%rd140], %fd160;
	add.s32 	%r461, %r461, 1;
$L__BB0_20:
	add.s32 	%r476, %r476, 4;
$L__BB0_21:
	setp.eq.s32 	%p19, %r9, 0;
	@%p19 bra 	$L__BB0_34;
	setp.eq.s32 	%p20, %r9, 1;
	@%p20 bra 	$L__BB0_30;
	mad.lo.s32 	%r281, %r476, %r265, %r267;
	mul.wide.s32 	%rd141, %r281, 8;
	add.s64 	%rd12, %rd1, %rd141;
	ld.global.f64 	%fd161, [%rd12];
	setp.lt.f64 	%p21, %fd161, %fd1;
	mul.wide.u32 	%rd142, %r476, 8;
	add.s64 	%rd13, %rd4, %rd142;
	@%p21 bra 	$L__BB0_25;
	ld.global.f64 	%fd162, [%rd13];
	mul.wide.s32 	%rd143, %r462, 8;
	add.s64 	%rd144, %rd3, %rd143;
	st.global.f64 	[%rd144], %fd162;
	add.s32 	%r462, %r462, 1;
	bra.uni 	$L__BB0_26;
$L__BB0_25:
	ld.global.f64 	%fd163, [%rd13];
	mul.wide.s32 	%rd145, %r461, 8;
	add.s64 	%rd146, %rd2, %rd145;
	st.global.f64 	[%rd146], %fd163;
	add.s32 	%r461, %r461, 1;
$L__BB0_26:
	mul.wide.s32 	%rd147, %r265, 8;
	add.s64 	%rd148, %rd12, %rd147;
	ld.global.f64 	%fd164, [%rd148];
	setp.lt.f64 	%p22, %fd164, %fd1;
	@%p22 bra 	$L__BB0_28;
	ld.global.f64 	%fd165, [%rd13+8];
	mul.wide.s32 	%rd149, %r462, 8;
	add.s64 	%rd150, %rd3, %rd149;
	st.global.f64 	[%rd150], %fd165;
	add.s32 	%r462, %r462, 1;
	bra.uni 	$L__BB0_29;
$L__BB0_28:
	ld.global.f64 	%fd166, [%rd13+8];
	mul.wide.s32 	%rd151, %r461, 8;
	add.s64 	%rd152, %rd2, %rd151;
	st.global.f64 	[%rd152], %fd166;
	add.s32 	%r461, %r461, 1;
$L__BB0_29:
	add.s32 	%r476, %r476, 2;
$L__BB0_30:
	and.b32  	%r282, %r266, 1;
	setp.eq.b32 	%p23, %r282, 1;
	not.pred 	%p24, %p23;
	@%p24 bra 	$L__BB0_34;
	mad.lo.s32 	%r283, %r476, %r265, %r267;
	mul.wide.s32 	%rd153, %r283, 8;
	add.s64 	%rd154, %rd1, %rd153;
	ld.global.f64 	%fd167, [%rd154];
	setp.lt.f64 	%p25, %fd167, %fd1;
	@%p25 bra 	$L__BB0_33;
	mul.wide.u32 	%rd155, %r476, 8;
	add.s64 	%rd156, %rd4, %rd155;
	ld.global.f64 	%fd168, [%rd156];
	mul.wide.s32 	%rd157, %r462, 8;
	add.s64 	%rd158, %rd3, %rd157;
	st.global.f64 	[%rd158], %fd168;
	add.s32 	%r462, %r462, 1;
	bra.uni 	$L__BB0_34;
$L__BB0_33:
	mul.wide.u32 	%rd159, %r476, 8;
	add.s64 	%rd160, %rd4, %rd159;
	ld.global.f64 	%fd169, [%rd160];
	mul.wide.s32 	%rd161, %r461, 8;
	add.s64 	%rd162, %rd2, %rd161;
	st.global.f64 	[%rd162], %fd169;
	add.s32 	%r461, %r461, 1;
$L__BB0_34:
	setp.lt.s32 	%p26, %r461, 1;
	mov.f64 	%fd626, 0d0000000000000000;
	@%p26 bra 	$L__BB0_96;
	and.b32  	%r50, %r461, 15;
	setp.lt.u32 	%p27, %r461, 16;
	mov.b32 	%r510, 0;
	@%p27 bra 	$L__BB0_38;
	and.b32  	%r510, %r461, 2147483632;
	neg.s32 	%r514, %r510;
	add.s64 	%rd287, %rd5, 64;
$L__BB0_37:
	.pragma "nounroll";
	mov.b64 	%rd163, 0;
	st.global.u64 	[%rd287+-64], %rd163;
	st.global.u64 	[%rd287+-56], %rd163;
	st.global.u64 	[%rd287+-48], %rd163;
	st.global.u64 	[%rd287+-40], %rd163;
	st.global.u64 	[%rd287+-32], %rd163;
	st.global.u64 	[%rd287+-24], %rd163;
	st.global.u64 	[%rd287+-16], %rd163;
	st.global.u64 	[%rd287+-8], %rd163;
	st.global.u64 	[%rd287], %rd163;
	st.global.u64 	[%rd287+8], %rd163;
	st.global.u64 	[%rd287+16], %rd163;
	st.global.u64 	[%rd287+24], %rd163;
	st.global.u64 	[%rd287+32], %rd163;
	st.global.u64 	[%rd287+40], %rd163;
	st.global.u64 	[%rd287+48], %rd163;
	st.global.u64 	[%rd287+56], %rd163;
	add.s32 	%r514, %r514, 16;
	add.s64 	%rd287, %rd287, 128;
	setp.eq.s32 	%p28, %r514, 0;
	@%p28 bra 	$L__BB0_38;
	bra.uni 	$L__BB0_37;
$L__BB0_38:
	setp.eq.s32 	%p29, %r50, 0;
	@%p29 bra 	$L__BB0_47;
	and.b32  	%r93, %r461, 7;
	setp.lt.u32 	%p30, %r50, 8;
	@%p30 bra 	$L__BB0_41;
	mul.wide.u32 	%rd164, %r510, 8;
	add.s64 	%rd165, %rd5, %rd164;
	mov.b64 	%rd166, 0;
	st.global.u64 	[%rd165], %rd166;
	st.global.u64 	[%rd165+8], %rd166;
	st.global.u64 	[%rd165+16], %rd166;
	st.global.u64 	[%rd165+24], %rd166;
	st.global.u64 	[%rd165+32], %rd166;
	st.global.u64 	[%rd165+40], %rd166;
	st.global.u64 	[%rd165+48], %rd166;
	st.global.u64 	[%rd165+56], %rd166;
	add.s32 	%r510, %r510, 8;
$L__BB0_41:
	setp.eq.s32 	%p31, %r93, 0;
	@%p31 bra 	$L__BB0_47;
	and.b32  	%r96, %r461, 3;
	setp.lt.u32 	%p32, %r93, 4;
	@%p32 bra 	$L__BB0_44;
	mul.wide.u32 	%rd167, %r510, 8;
	add.s64 	%rd168, %rd5, %rd167;
	mov.b64 	%rd169, 0;
	st.global.u64 	[%rd168], %rd169;
	st.global.u64 	[%rd168+8], %rd169;
	st.global.u64 	[%rd168+16], %rd169;
	st.global.u64 	[%rd168+24], %rd169;
	add.s32 	%r510, %r510, 4;
$L__BB0_44:
	setp.eq.s32 	%p33, %r96, 0;
	@%p33 bra 	$L__BB0_47;
	mul.wide.u32 	%rd170, %r510, 8;
	add.s64 	%rd286, %rd5, %rd170;
	neg.s32 	%r513, %r96;
$L__BB0_46:
	.pragma "nounroll";
	mov.b64 	%rd171, 0;
	st.global.u64 	[%rd286], %rd171;
	add.s64 	%rd286, %rd286, 8;
	add.s32 	%r513, %r513, 1;
	setp.ne.s32 	%p34, %r513, 0;
	@%p34 bra 	$L__BB0_46;
$L__BB0_47:
	and.b32  	%r102, %r461, 3;
	setp.lt.u32 	%p35, %r461, 4;
	mov.b32 	%r515, 0;
	@%p35 bra 	$L__BB0_73;
	and.b32  	%r515, %r461, 2147483644;
	neg.s32 	%r517, %r515;
	add.s64 	%rd289, %rd2, 16;
	bra.uni 	$L__BB0_72;
$L__BB0_49:
	ld.global.f64 	%fd126, [%rd285+-32];
	mul.wide.s32 	%rd89, %r462, 8;
	add.s64 	%rd90, %rd3, %rd89;
	st.global.f64 	[%rd90], %fd126;
	add.s32 	%r462, %r462, 1;
$L__BB0_50:
	add.s64 	%rd18, %rd16, %rd17;
	ld.global.f64 	%fd128, [%rd18];
	setp.lt.f64 	%p5, %fd128, %fd1;
	@%p5 bra 	$L__BB0_52;
	ld.global.f64 	%fd129, [%rd285+-24];
	mul.wide.s32 	%rd93, %r462, 8;
	add.s64 	%rd94, %rd3, %rd93;
	st.global.f64 	[%rd94], %fd129;
	add.s32 	%r462, %r462, 1;
	bra.uni 	$L__BB0_53;
$L__BB0_52:
	ld.global.f64 	%fd130, [%rd285+-24];
	mul.wide.s32 	%rd95, %r461, 8;
	add.s64 	%rd96, %rd2, %rd95;
	st.global.f64 	[%rd96], %fd130;
	add.s32 	%r461, %r461, 1;
$L__BB0_53:
	add.s64 	%rd19, %rd18, %rd17;
	ld.global.f64 	%fd131, [%rd19];
	setp.lt.f64 	%p6, %fd131, %fd1;
	@%p6 bra 	$L__BB0_55;
	ld.global.f64 	%fd132, [%rd285+-16];
	mul.wide.s32 	%rd97, %r462, 8;
	add.s64 	%rd98, %rd3, %rd97;
	st.global.f64 	[%rd98], %fd132;
	add.s32 	%r462, %r462, 1;
	bra.uni 	$L__BB0_56;
$L__BB0_55:
	ld.global.f64 	%fd133, [%rd285+-16];
	mul.wide.s32 	%rd99, %r461, 8;
	add.s64 	%rd100, %rd2, %rd99;
	st.global.f64 	[%rd100], %fd133;
	add.s32 	%r461, %r461, 1;
$L__BB0_56:
	add.s64 	%rd20, %rd19, %rd17;
	ld.global.f64 	%fd134, [%rd20];
	setp.lt.f64 	%p7, %fd134, %fd1;
	@%p7 bra 	$L__BB0_58;
	ld.global.f64 	%fd135, [%rd285+-8];
	mul.wide.s32 	%rd101, %r462, 8;
	add.s64 	%rd102, %rd3, %rd101;
	st.global.f64 	[%rd102], %fd135;
	add.s32 	%r462, %r462, 1;
	bra.uni 	$L__BB0_59;
$L__BB0_58:
	ld.global.f64 	%fd136, [%rd285+-8];
	mul.wide.s32 	%rd103, %r461, 8;
	add.s64 	%rd104, %rd2, %rd103;
	st.global.f64 	[%rd104], %fd136;
	add.s32 	%r461, %r461, 1;
$L__BB0_59:
	add.s64 	%rd21, %rd20, %rd17;
	ld.global.f64 	%fd137, [%rd21];
	setp.lt.f64 	%p8, %fd137, %fd1;
	@%p8 bra 	$L__BB0_61;
	ld.global.f64 	%fd138, [%rd285];
	mul.wide.s32 	%rd105, %r462, 8;
	add.s64 	%rd106, %rd3, %rd105;
	st.global.f64 	[%rd106], %fd138;
	add.s32 	%r462, %r462, 1;
	bra.uni 	$L__BB0_62;
$L__BB0_61:
	ld.global.f64 	%fd139, [%rd285];
	mul.wide.s32 	%rd107, %r461, 8;
	add.s64 	%rd108, %rd2, %rd107;
	st.global.f64 	[%rd108], %fd139;
	add.s32 	%r461, %r461, 1;
$L__BB0_62:
	add.s64 	%rd22, %rd21, %rd17;
	ld.global.f64 	%fd140, [%rd22];
	setp.lt.f64 	%p9, %fd140, %fd1;
	@%p9 bra 	$L__BB0_64;
	ld.global.f64 	%fd141, [%rd285+8];
	mul.wide.s32 	%rd109, %r462, 8;
	add.s64 	%rd110, %rd3, %rd109;
	st.global.f64 	[%rd110], %fd141;
	add.s32 	%r462, %r462, 1;
	bra.uni 	$L__BB0_65;
$L__BB0_64:
	ld.global.f64 	%fd142, [%rd285+8];
	mul.wide.s32 	%rd111, %r461, 8;
	add.s64 	%rd112, %rd2, %rd111;
	st.global.f64 	[%rd112], %fd142;
	add.s32 	%r461, %r461, 1;
$L__BB0_65:
	add.s64 	%rd23, %rd22, %rd17;
	ld.global.f64 	%fd143, [%rd23];
	setp.lt.f64 	%p10, %fd143, %fd1;
	@%p10 bra 	$L__BB0_67;
	ld.global.f64 	%fd144, [%rd285+16];
	mul.wide.s32 	%rd113, %r462, 8;
	add.s64 	%rd114, %rd3, %rd113;
	st.global.f64 	[%rd114], %fd144;
	add.s32 	%r462, %r462, 1;
	bra.uni 	$L__BB0_68;
$L__BB0_67:
	ld.global.f64 	%fd145, [%rd285+16];
	mul.wide.s32 	%rd115, %r461, 8;
	add.s64 	%rd116, %rd2, %rd115;
	st.global.f64 	[%rd116], %fd145;
	add.s32 	%r461, %r461, 1;
$L__BB0_68:
	add.s64 	%rd117, %rd23, %rd17;
	ld.global.f64 	%fd146, [%rd117];
	setp.lt.f64 	%p11, %fd146, %fd1;
	@%p11 bra 	$L__BB0_70;
	ld.global.f64 	%fd147, [%rd285+24];
	mul.wide.s32 	%rd118, %r462, 8;
	add.s64 	%rd119, %rd3, %rd118;
	st.global.f64 	[%rd119], %fd147;
	add.s32 	%r462, %r462, 1;
	bra.uni 	$L__BB0_71;
$L__BB0_70:
	ld.global.f64 	%fd148, [%rd285+24];
	mul.wide.s32 	%rd120, %r461, 8;
	add.s64 	%rd121, %rd2, %rd120;
	st.global.f64 	[%rd121], %fd148;
	add.s32 	%r461, %r461, 1;
$L__BB0_71:
	and.b32  	%r476, %r266, 2147483640;
	add.s32 	%r491, %r491, 8;
	shl.b32 	%r277, %r265, 3;
	add.s32 	%r490, %r490, %r277;
	add.s64 	%rd285, %rd285, 64;
	setp.eq.s32 	%p12, %r491, 0;
	@%p12 bra 	$L__BB0_6;
	bra.uni 	$L__BB0_4;
$L__BB0_72:
	ld.global.f64 	%fd171, [%rd289+-16];
	cvt.rzi.s32.f64 	%r286, %fd171;
	mul.wide.s32 	%rd172, %r286, 8;
	add.s64 	%rd173, %rd5, %rd172;
	ld.global.f64 	%fd172, [%rd173];
	add.f64 	%fd173, %fd172, 0d3FF0000000000000;
	st.global.f64 	[%rd173], %fd173;
	ld.global.f64 	%fd174, [%rd289+-8];
	cvt.rzi.s32.f64 	%r287, %fd174;
	mul.wide.s32 	%rd174, %r287, 8;
	add.s64 	%rd175, %rd5, %rd174;
	ld.global.f64 	%fd175, [%rd175];
	add.f64 	%fd176, %fd175, 0d3FF0000000000000;
	st.global.f64 	[%rd175], %fd176;
	ld.global.f64 	%fd177, [%rd289];
	cvt.rzi.s32.f64 	%r288, %fd177;
	mul.wide.s32 	%rd176, %r288, 8;
	add.s64 	%rd177, %rd5, %rd176;
	ld.global.f64 	%fd178, [%rd177];
	add.f64 	%fd179, %fd178, 0d3FF0000000000000;
	st.global.f64 	[%rd177], %fd179;
	ld.global.f64 	%fd180, [%rd289+8];
	cvt.rzi.s32.f64 	%r289, %fd180;
	mul.wide.s32 	%rd178, %r289, 8;
	add.s64 	%rd179, %rd5, %rd178;
	ld.global.f64 	%fd181, [%rd179];
	add.f64 	%fd182, %fd181, 0d3FF0000000000000;
	st.global.f64 	[%rd179], %fd182;
	add.s32 	%r517, %r517, 4;
	add.s64 	%rd289, %rd289, 32;
	setp.eq.s32 	%p36, %r517, 0;
	@%p36 bra 	$L__BB0_73;
	bra.uni 	$L__BB0_72;
$L__BB0_73:
	setp.eq.s32 	%p37, %r102, 0;
	@%p37 bra 	$L__BB0_76;
	mul.wide.u32 	%rd180, %r515, 8;
	add.s64 	%rd288, %rd2, %rd180;
	neg.s32 	%r516, %r102;
$L__BB0_75:
	.pragma "nounroll";
	ld.global.f64 	%fd183, [%rd288];
	cvt.rzi.s32.f64 	%r290, %fd183;
	mul.wide.s32 	%rd181, %r290, 8;
	add.s64 	%rd182, %rd5, %rd181;
	ld.global.f64 	%fd184, [%rd182];
	add.f64 	%fd185, %fd184, 0d3FF0000000000000;
	st.global.f64 	[%rd182], %fd185;
	add.s64 	%rd288, %rd288, 8;
	add.s32 	%r516, %r516, 1;
	setp.ne.s32 	%p38, %r516, 0;
	@%p38 bra 	$L__BB0_75;
$L__BB0_76:
	cvt.rn.f64.u32 	%fd2, %r461;
	mov.b32 	%r291, 1127219200;
	mov.b32 	%r292, -2147483648;
	mov.b64 	%fd3, {%r292, %r291};
	setp.eq.s32 	%p39, %r461, 1;
	mov.f64 	%fd626, 0d0000000000000000;
	mov.b64 	%rd290, 0;
	@%p39 bra 	$L__BB0_86;
	and.b32  	%r293, %r461, 2147483646;
	neg.s32 	%r522, %r293;
	add.s64 	%rd291, %rd5, 8;
	mov.f64 	%fd626, 0d0000000000000000;
$L__BB0_78:
	ld.global.f64 	%fd19, [%rd291+-8];
	setp.eq.f64 	%p40, %fd19, 0d0000000000000000;
	@%p40 bra 	$L__BB0_113;
	div.rn.f64 	%fd20, %fd19, %fd2;
	st.global.f64 	[%rd291+-8], %fd20;
	{
	.reg .b32 %temp; 
	mov.b64 	{%temp, %r523}, %fd20;
	}
	{
	.reg .b32 %temp; 
	mov.b64 	{%r524, %temp}, %fd20;
	}
	setp.gt.s32 	%p41, %r523, 1048575;
	mov.b32 	%r525, -1023;
	mov.f64 	%fd628, %fd20;
	@%p41 bra 	$L__BB0_81;
	mul.f64 	%fd628, %fd20, 0d4350000000000000;
	{
	.reg .b32 %temp; 
	mov.b64 	{%temp, %r523}, %fd628;
	}
	{
	.reg .b32 %temp; 
	mov.b64 	{%r524, %temp}, %fd628;
	}
	mov.b32 	%r525, -1077;
$L__BB0_81:
	add.s32 	%r296, %r523, -1;
	setp.gt.u32 	%p42, %r296, 2146435070;
	@%p42 bra 	$L__BB0_111;
	shr.u32 	%r299, %r523, 20;
	add.s32 	%r526, %r525, %r299;
	and.b32  	%r300, %r523, 1048575;
	or.b32  	%r301, %r300, 1072693248;
	mov.b64 	%fd629, {%r524, %r301};
	setp.lt.u32 	%p44, %r301, 1073127583;
	@%p44 bra 	$L__BB0_84;
	{
	.reg .b32 %temp; 
	mov.b64 	{%r302, %temp}, %fd629;
	}
	{
	.reg .b32 %temp; 
	mov.b64 	{%temp, %r303}, %fd629;
	}
	add.s32 	%r304, %r303, -1048576;
	mov.b64 	%fd629, {%r302, %r304};
	add.s32 	%r526, %r526, 1;
$L__BB0_84:
	add.f64 	%fd190, %fd629, 0dBFF0000000000000;
	add.f64 	%fd191, %fd629, 0d3FF0000000000000;
	rcp.approx.ftz.f64 	%fd192, %fd191;
	neg.f64 	%fd193, %fd191;
	fma.rn.f64 	%fd194, %fd193, %fd192, 0d3FF0000000000000;
	fma.rn.f64 	%fd195, %fd194, %fd194, %fd194;
	fma.rn.f64 	%fd196, %fd195, %fd192, %fd192;
	mul.f64 	%fd197, %fd190, %fd196;
	fma.rn.f64 	%fd198, %fd190, %fd196, %fd197;
	mul.f64 	%fd199, %fd198, %fd198;
	fma.rn.f64 	%fd200, %fd199, 0d3EB1380B3AE80F1E, 0d3ED0EE258B7A8B04;
	fma.rn.f64 	%fd201, %fd200, %fd199, 0d3EF3B2669F02676F;
	fma.rn.f64 	%fd202, %fd201, %fd199, 0d3F1745CBA9AB0956;
	fma.rn.f64 	%fd203, %fd202, %fd199, 0d3F3C71C72D1B5154;
	fma.rn.f64 	%fd204, %fd203, %fd199, 0d3F624924923BE72D;
	fma.rn.f64 	%fd205, %fd204, %fd199, 0d3F8999999999A3C4;
	fma.rn.f64 	%fd206, %fd205, %fd199, 0d3FB5555555555554;
	sub.f64 	%fd207, %fd190, %fd198;
	add.f64 	%fd208, %fd207, %fd207;
	neg.f64 	%fd209, %fd198;
	fma.rn.f64 	%fd210, %fd209, %fd190, %fd208;
	mul.f64 	%fd211, %fd196, %fd210;
	mul.f64 	%fd212, %fd199, %fd206;
	fma.rn.f64 	%fd213, %fd212, %fd198, %fd211;
	xor.b32  	%r305, %r526, -2147483648;
	mov.b32 	%r306, 1127219200;
	mov.b64 	%fd214, {%r305, %r306};
	sub.f64 	%fd215, %fd214, %fd3;
	fma.rn.f64 	%fd216, %fd215, 0d3FE62E42FEFA39EF, %fd198;
	fma.rn.f64 	%fd217, %fd215, 0dBFE62E42FEFA39EF, %fd216;
	sub.f64 	%fd218, %fd217, %fd198;
	sub.f64 	%fd219, %fd213, %fd218;
	fma.rn.f64 	%fd220, %fd215, 0d3C7ABC9E3B39803F, %fd219;
	add.f64 	%fd630, %fd216, %fd220;
	bra.uni 	$L__BB0_112;
$L__BB0_85:
	cvt.u64.u32 	%rd290, %r293;
$L__BB0_86:
	and.b32  	%r321, %r461, 1;
	setp.eq.b32 	%p51, %r321, 1;
	not.pred 	%p52, %p51;
	@%p52 bra 	$L__BB0_96;
	shl.b64 	%rd184, %rd290, 3;
	add.s64 	%rd39, %rd5, %rd184;
	ld.global.f64 	%fd6, [%rd39];
	setp.eq.f64 	%p53, %fd6, 0d0000000000000000;
	@%p53 bra 	$L__BB0_96;
	div.rn.f64 	%fd7, %fd6, %fd2;
	st.global.f64 	[%rd39], %fd7;
	{
	.reg .b32 %temp; 
	mov.b64 	{%temp, %r518}, %fd7;
	}
	{
	.reg .b32 %temp; 
	mov.b64 	{%r519, %temp}, %fd7;
	}
	setp.gt.s32 	%p54, %r518, 1048575;
	mov.b32 	%r520, -1023;
	mov.f64 	%fd623, %fd7;
	@%p54 bra 	$L__BB0_90;
	mul.f64 	%fd623, %fd7, 0d4350000000000000;
	{
	.reg .b32 %temp; 
	mov.b64 	{%temp, %r518}, %fd623;
	}
	{
	.reg .b32 %temp; 
	mov.b64 	{%r519, %temp}, %fd623;
	}
	mov.b32 	%r520, -1077;
$L__BB0_90:
	add.s32 	%r324, %r518, -1;
	setp.lt.u32 	%p55, %r324, 2146435071;
	@%p55 bra 	$L__BB0_92;
	fma.rn.f64 	%fd259, %fd623, 0d7FF0000000000000, 0d7FF0000000000000;
	{
	.reg .b32 %temp; 
	mov.b64 	{%temp, %r325}, %fd623;
	}
	and.b32  	%r326, %r325, 2147483647;
	setp.eq.s32 	%p56, %r326, 0;
	selp.f64 	%fd625, 0dFFF0000000000000, %fd259, %p56;
	bra.uni 	$L__BB0_95;
$L__BB0_92:
	shr.u32 	%r327, %r518, 20;
	add.s32 	%r521, %r520, %r327;
	and.b32  	%r328, %r518, 1048575;
	or.b32  	%r329, %r328, 1072693248;
	mov.b64 	%fd624, {%r519, %r329};
	setp.lt.u32 	%p57, %r329, 1073127583;
	@%p57 bra 	$L__BB0_94;
	{
	.reg .b32 %temp; 
	mov.b64 	{%r330, %temp}, %fd624;
	}
	{
	.reg .b32 %temp; 
	mov.b64 	{%temp, %r331}, %fd624;
	}
	add.s32 	%r332, %r331, -1048576;
	mov.b64 	%fd624, {%r330, %r332};
	add.s32 	%r521, %r521, 1;
$L__BB0_94:
	add.f64 	%fd260, %fd624, 0dBFF0000000000000;
	add.f64 	%fd261, %fd624, 0d3FF0000000000000;
	rcp.approx.ftz.f64 	%fd262, %fd261;
	neg.f64 	%fd263, %fd261;
	fma.rn.f64 	%fd264, %fd263, %fd262, 0d3FF0000000000000;
	fma.rn.f64 	%fd265, %fd264, %fd264, %fd264;
	fma.rn.f64 	%fd266, %fd265, %fd262, %fd262;
	mul.f64 	%fd267, %fd260, %fd266;
	fma.rn.f64 	%fd268, %fd260, %fd266, %fd267;
	mul.f64 	%fd269, %fd268, %fd268;
	fma.rn.f64 	%fd270, %fd269, 0d3EB1380B3AE80F1E, 0d3ED0EE258B7A8B04;
	fma.rn.f64 	%fd271, %fd270, %fd269, 0d3EF3B2669F02676F;
	fma.rn.f64 	%fd272, %fd271, %fd269, 0d3F1745CBA9AB0956;
	fma.rn.f64 	%fd273, %fd272, %fd269, 0d3F3C71C72D1B5154;
	fma.rn.f64 	%fd274, %fd273, %fd269, 0d3F624924923BE72D;
	fma.rn.f64 	%fd275, %fd274, %fd269, 0d3F8999999999A3C4;
	fma.rn.f64 	%fd276, %fd275, %fd269, 0d3FB5555555555554;
	sub.f64 	%fd277, %fd260, %fd268;
	add.f64 	%fd278, %fd277, %fd277;
	neg.f64 	%fd279, %fd268;
	fma.rn.f64 	%fd280, %fd279, %fd260, %fd278;
	mul.f64 	%fd281, %fd266, %fd280;
	mul.f64 	%fd282, %fd269, %fd276;
	fma.rn.f64 	%fd283, %fd282, %fd268, %fd281;
	xor.b32  	%r333, %r521, -2147483648;
	mov.b32 	%r334, 1127219200;
	mov.b64 	%fd284, {%r333, %r334};
	sub.f64 	%fd285, %fd284, %fd3;
	fma.rn.f64 	%fd286, %fd285, 0d3FE62E42FEFA39EF, %fd268;
	fma.rn.f64 	%fd287, %fd285, 0dBFE62E42FEFA39EF, %fd286;
	sub.f64 	%fd288, %fd287, %fd268;
	sub.f64 	%fd289, %fd283, %fd288;
	fma.rn.f64 	%fd290, %fd285, 0d3C7ABC9E3B39803F, %fd289;
	add.f64 	%fd625, %fd286, %fd290;
$L__BB0_95:
	mul.f64 	%fd291, %fd625, 0d3C7777D0FFDA0D24;
	fma.rn.f64 	%fd292, %fd625, 0d3FF71547652B82FE, %fd291;
	mul.f64 	%fd293, %fd7, %fd292;
	sub.f64 	%fd626, %fd626, %fd293;
$L__BB0_96:
	setp.lt.s32 	%p58, %r462, 1;
	mov.f64 	%fd650, 0d0000000000000000;
	@%p58 bra 	$L__BB0_159;
	and.b32  	%r124, %r462, 15;
	setp.lt.u32 	%p59, %r462, 16;
	mov.b32 	%r531, 0;
	@%p59 bra 	$L__BB0_100;
	and.b32  	%r531, %r462, 2147483632;
	neg.s32 	%r535, %r531;
	add.s64 	%rd293, %rd5, 64;
$L__BB0_99:
	.pragma "nounroll";
	mov.b64 	%rd185, 0;
	st.global.u64 	[%rd293+-64], %rd185;
	st.global.u64 	[%rd293+-56], %rd185;
	st.global.u64 	[%rd293+-48], %rd185;
	st.global.u64 	[%rd293+-40], %rd185;
	st.global.u64 	[%rd293+-32], %rd185;
	st.global.u64 	[%rd293+-24], %rd185;
	st.global.u64 	[%rd293+-16], %rd185;
	st.global.u64 	[%rd293+-8], %rd185;
	st.global.u64 	[%rd293], %rd185;
	st.global.u64 	[%rd293+8], %rd185;
	st.global.u64 	[%rd293+16], %rd185;
	st.global.u64 	[%rd293+24], %rd185;
	st.global.u64 	[%rd293+32], %rd185;
	st.global.u64 	[%rd293+40], %rd185;
	st.global.u64 	[%rd293+48], %rd185;
	st.global.u64 	[%rd293+56], %rd185;
	add.s32 	%r535, %r535, 16;
	add.s64 	%rd293, %rd293, 128;
	setp.eq.s32 	%p60, %r535, 0;
	@%p60 bra 	$L__BB0_100;
	bra.uni 	$L__BB0_99;
$L__BB0_100:
	setp.eq.s32 	%p61, %r124, 0;
	@%p61 bra 	$L__BB0_109;
	and.b32  	%r150, %r462, 7;
	setp.lt.u32 	%p62, %r124, 8;
	@%p62 bra 	$L__BB0_103;
	mul.wide.u32 	%rd186, %r531, 8;
	add.s64 	%rd187, %rd5, %rd186;
	mov.b64 	%rd188, 0;
	st.global.u64 	[%rd187], %rd188;
	st.global.u64 	[%rd187+8], %rd188;
	st.global.u64 	[%rd187+16], %rd188;
	st.global.u64 	[%rd187+24], %rd188;
	st.global.u64 	[%rd187+32], %rd188;
	st.global.u64 	[%rd187+40], %rd188;
	st.global.u64 	[%rd187+48], %rd188;
	st.global.u64 	[%rd187+56], %rd188;
	add.s32 	%r531, %r531, 8;
$L__BB0_103:
	setp.eq.s32 	%p63, %r150, 0;
	@%p63 bra 	$L__BB0_109;
	and.b32  	%r153, %r462, 3;
	setp.lt.u32 	%p64, %r150, 4;
	@%p64 bra 	$L__BB0_106;
	mul.wide.u32 	%rd189, %r531, 8;
	add.s64 	%rd190, %rd5, %rd189;
	mov.b64 	%rd191, 0;
	st.global.u64 	[%rd190], %rd191;
	st.global.u64 	[%rd190+8], %rd191;
	st.global.u64 	[%rd190+16], %rd191;
	st.global.u64 	[%rd190+24], %rd191;
	add.s32 	%r531, %r531, 4;
$L__BB0_106:
	setp.eq.s32 	%p65, %r153, 0;
	@%p65 bra 	$L__BB0_109;
	mul.wide.u32 	%rd192, %r531, 8;
	add.s64 	%rd292, %rd5, %rd192;
	neg.s32 	%r534, %r153;
$L__BB0_108:
	.pragma "nounroll";
	mov.b64 	%rd193, 0;
	st.global.u64 	[%rd292], %rd193;
	add.s64 	%rd292, %rd292, 8;
	add.s32 	%r534, %r534, 1;
	setp.ne.s32 	%p66, %r534, 0;
	@%p66 bra 	$L__BB0_108;
$L__BB0_109:
	and.b32  	%r159, %r462, 3;
	setp.lt.u32 	%p67, %r462, 4;
	mov.b32 	%r536, 0;
	@%p67 bra 	$L__BB0_124;
	and.b32  	%r536, %r462, 2147483644;
	neg.s32 	%r538, %r536;
	add.s64 	%rd295, %rd3, 16;
	bra.uni 	$L__BB0_123;
$L__BB0_111:
	fma.rn.f64 	%fd189, %fd628, 0d7FF0000000000000, 0d7FF0000000000000;
	{
	.reg .b32 %temp; 
	mov.b64 	{%temp, %r297}, %fd628;
	}
	and.b32  	%r298, %r297, 2147483647;
	setp.eq.s32 	%p43, %r298, 0;
	selp.f64 	%fd630, 0dFFF0000000000000, %fd189, %p43;
$L__BB0_112:
	mul.f64 	%fd221, %fd630, 0d3C7777D0FFDA0D24;
	fma.rn.f64 	%fd222, %fd630, 0d3FF71547652B82FE, %fd221;
	mul.f64 	%fd223, %fd20, %fd222;
	sub.f64 	%fd626, %fd626, %fd223;
$L__BB0_113:
	ld.global.f64 	%fd31, [%rd291];
	setp.eq.f64 	%p45, %fd31, 0d0000000000000000;
	@%p45 bra 	$L__BB0_122;
	div.rn.f64 	%fd32, %fd31, %fd2;
	st.global.f64 	[%rd291], %fd32;
	{
	.reg .b32 %temp; 
	mov.b64 	{%temp, %r527}, %fd32;
	}
	{
	.reg .b32 %temp; 
	mov.b64 	{%r528, %temp}, %fd32;
	}
	setp.gt.s32 	%p46, %r527, 1048575;
	mov.b32 	%r529, -1023;
	mov.f64 	%fd632, %fd32;
	@%p46 bra 	$L__BB0_116;
	mul.f64 	%fd632, %fd32, 0d4350000000000000;
	{
	.reg .b32 %temp; 
	mov.b64 	{%temp, %r527}, %fd632;
	}
	{
	.reg .b32 %temp; 
	mov.b64 	{%r528, %temp}, %fd632;
	}
	mov.b32 	%r529, -1077;
$L__BB0_116:
	add.s32 	%r309, %r527, -1;
	setp.lt.u32 	%p47, %r309, 2146435071;
	@%p47 bra 	$L__BB0_118;
	fma.rn.f64 	%fd224, %fd632, 0d7FF0000000000000, 0d7FF0000000000000;
	{
	.reg .b32 %temp; 
	mov.b64 	{%temp, %r310}, %fd632;
	}
	and.b32  	%r311, %r310, 2147483647;
	setp.eq.s32 	%p48, %r311, 0;
	selp.f64 	%fd634, 0dFFF0000000000000, %fd224, %p48;
	bra.uni 	$L__BB0_121;
$L__BB0_118:
	shr.u32 	%r312, %r527, 20;
	add.s32 	%r530, %r529, %r312;
	and.b32  	%r313, %r527, 1048575;
	or.b32  	%r314, %r313, 1072693248;
	mov.b64 	%fd633, {%r528, %r314};
	setp.lt.u32 	%p49, %r314, 1073127583;
	@%p49 bra 	$L__BB0_120;
	{
	.reg .b32 %temp; 
	mov.b64 	{%r315, %temp}, %fd633;
	}
	{
	.reg .b32 %temp; 
	mov.b64 	{%temp, %r316}, %fd633;
	}
	add.s32 	%r317, %r316, -1048576;
	mov.b64 	%fd633, {%r315, %r317};
	add.s32 	%r530, %r530, 1;
$L__BB0_120:
	add.f64 	%fd225, %fd633, 0dBFF0000000000000;
	add.f64 	%fd226, %fd633, 0d3FF0000000000000;
	rcp.approx.ftz.f64 	%fd227, %fd226;
	neg.f64 	%fd228, %fd226;
	fma.rn.f64 	%fd229, %fd228, %fd227, 0d3FF0000000000000;
	fma.rn.f64 	%fd230, %fd229, %fd229, %fd229;
	fma.rn.f64 	%fd231, %fd230, %fd227, %fd227;
	mul.f64 	%fd232, %fd225, %fd231;
	fma.rn.f64 	%fd233, %fd225, %fd231, %fd232;
	mul.f64 	%fd234, %fd233, %fd233;
	fma.rn.f64 	%fd235, %fd234, 0d3EB1380B3AE80F1E, 0d3ED0EE258B7A8B04;
	fma.rn.f64 	%fd236, %fd235, %fd234, 0d3EF3B2669F02676F;
	fma.rn.f64 	%fd237, %fd236, %fd234, 0d3F1745CBA9AB0956;
	fma.rn.f64 	%fd238, %fd237, %fd234, 0d3F3C71C72D1B5154;
	fma.rn.f64 	%fd239, %fd238, %fd234, 0d3F624924923BE72D;
	fma.rn.f64 	%fd240, %fd239, %fd234, 0d3F8999999999A3C4;
	fma.rn.f64 	%fd241, %fd240, %fd234, 0d3FB5555555555554;
	sub.f64 	%fd242, %fd225, %fd233;
	add.f64 	%fd243, %fd242, %fd242;
	neg.f64 	%fd244, %fd233;
	fma.rn.f64 	%fd245, %fd244, %fd225, %fd243;
	mul.f64 	%fd246, %fd231, %fd245;
	mul.f64 	%fd247, %fd234, %fd241;
	fma.rn.f64 	%fd248, %fd247, %fd233, %fd246;
	xor.b32  	%r318, %r530, -2147483648;
	mov.b32 	%r319, 1127219200;
	mov.b64 	%fd249, {%r318, %r319};
	sub.f64 	%fd250, %fd249, %fd3;
	fma.rn.f64 	%fd251, %fd250, 0d3FE62E42FEFA39EF, %fd233;
	fma.rn.f64 	%fd252, %fd250, 0dBFE62E42FEFA39EF, %fd251;
	sub.f64 	%fd253, %fd252, %fd233;
	sub.f64 	%fd254, %fd248, %fd253;
	fma.rn.f64 	%fd255, %fd250, 0d3C7ABC9E3B39803F, %fd254;
	add.f64 	%fd634, %fd251, %fd255;
$L__BB0_121:
	mul.f64 	%fd256, %fd634, 0d3C7777D0FFDA0D24;
	fma.rn.f64 	%fd257, %fd634, 0d3FF71547652B82FE, %fd256;
	mul.f64 	%fd258, %fd32, %fd257;
	sub.f64 	%fd626, %fd626, %fd258;
$L__BB0_122:
	add.s32 	%r522, %r522, 2;
	add.s64 	%rd291, %rd291, 16;
	setp.eq.s32 	%p50, %r522, 0;
	@%p50 bra 	$L__BB0_85;
	bra.uni 	$L__BB0_78;
$L__BB0_123:
	ld.global.f64 	%fd295, [%rd295+-16];
	cvt.rzi.s32.f64 	%r337, %fd295;
	mul.wide.s32 	%rd194, %r337, 8;
	add.s64 	%rd195, %rd5, %rd194;
	ld.global.f64 	%fd296, [%rd195];
	add.f64 	%fd297, %fd296, 0d3FF0000000000000;
	st.global.f64 	[%rd195], %fd297;
	ld.global.f64 	%fd298, [%rd295+-8];
	cvt.rzi.s32.f64 	%r338, %fd298;
	mul.wide.s32 	%rd196, %r338, 8;
	add.s64 	%rd197, %rd5, %rd196;
	ld.global.f64 	%fd299, [%rd197];
	add.f64 	%fd300, %fd299, 0d3FF0000000000000;
	st.global.f64 	[%rd197], %fd300;
	ld.global.f64 	%fd301, [%rd295];
	cvt.rzi.s32.f64 	%r339, %fd301;
	mul.wide.s32 	%rd198, %r339, 8;
	add.s64 	%rd199, %rd5, %rd198;
	ld.global.f64 	%fd302, [%rd199];
	add.f64 	%fd303, %fd302, 0d3FF0000000000000;
	st.global.f64 	[%rd199], %fd303;
	ld.global.f64 	%fd304, [%rd295+8];
	cvt.rzi.s32.f64 	%r340, %fd304;
	mul.wide.s32 	%rd200, %r340, 8;
	add.s64 	%rd201, %rd5, %rd200;
	ld.global.f64 	%fd305, [%rd201];
	add.f64 	%fd306, %fd305, 0d3FF0000000000000;
	st.global.f64 	[%rd201], %fd306;
	add.s32 	%r538, %r538, 4;
	add.s64 	%rd295, %rd295, 32;
	setp.eq.s32 	%p68, %r538, 0;
	@%p68 bra 	$L__BB0_124;
	bra.uni 	$L__BB0_123;
$L__BB0_124:
	setp.eq.s32 	%p69, %r159, 0;
	@%p69 bra 	$L__BB0_127;
	mul.wide.u32 	%rd202, %r536, 8;
	add.s64 	%rd294, %rd3, %rd202;
	neg.s32 	%r537, %r159;
$L__BB0_126:
	.pragma "nounroll";
	ld.global.f64 	%fd307, [%rd294];
	cvt.rzi.s32.f64 	%r341, %fd307;
	mul.wide.s32 	%rd203, %r341, 8;
	add.s64 	%rd204, %rd5, %rd203;
	ld.global.f64 	%fd308, [%rd204];
	add.f64 	%fd309, %fd308, 0d3FF0000000000000;
	st.global.f64 	[%rd204], %fd309;
	add.s64 	%rd294, %rd294, 8;
	add.s32 	%r537, %r537, 1;
	setp.ne.s32 	%p70, %r537, 0;
	@%p70 bra 	$L__BB0_126;
$L__BB0_127:
	cvt.rn.f64.u32 	%fd43, %r462;
	mov.b32 	%r342, 1127219200;
	mov.b32 	%r343, -2147483648;
	mov.b64 	%fd44, {%r343, %r342};
	setp.eq.s32 	%p71, %r462, 1;
	mov.f64 	%fd650, 0d0000000000000000;
	mov.b64 	%rd297, 0;
	@%p71 bra 	$L__BB0_149;
	and.b32  	%r344, %r462, 2147483646;
	neg.s32 	%r539, %r344;
	add.s64 	%rd296, %rd5, 8;
	mov.f64 	%fd650, 0d0000000000000000;
$L__BB0_129:
	ld.global.f64 	%fd46, [%rd296+-8];
	setp.eq.f64 	%p72, %fd46, 0d0000000000000000;
	@%p72 bra 	$L__BB0_138;
	div.rn.f64 	%fd47, %fd46, %fd43;
	st.global.f64 	[%rd296+-8], %fd47;
	{
	.reg .b32 %temp; 
	mov.b64 	{%temp, %r540}, %fd47;
	}
	{
	.reg .b32 %temp; 
	mov.b64 	{%r541, %temp}, %fd47;
	}
	setp.gt.s32 	%p73, %r540, 1048575;
	mov.b32 	%r542, -1023;
	mov.f64 	%fd637, %fd47;
	@%p73 bra 	$L__BB0_132;
	mul.f64 	%fd637, %fd47, 0d4350000000000000;
	{
	.reg .b32 %temp; 
	mov.b64 	{%temp, %r540}, %fd637;
	}
	{
	.reg .b32 %temp; 
	mov.b64 	{%r541, %temp}, %fd637;
	}
	mov.b32 	%r542, -1077;
$L__BB0_132:
	add.s32 	%r347, %r540, -1;
	setp.gt.u32 	%p74, %r347, 2146435070;
	@%p74 bra 	$L__BB0_136;
	shr.u32 	%r350, %r540, 20;
	add.s32 	%r543, %r542, %r350;
	and.b32  	%r351, %r540, 1048575;
	or.b32  	%r352, %r351, 1072693248;
	mov.b64 	%fd638, {%r541, %r352};
	setp.lt.u32 	%p76, %r352, 1073127583;
	@%p76 bra 	$L__BB0_135;
	{
	.reg .b32 %temp; 
	mov.b64 	{%r353, %temp}, %fd638;
	}
	{
	.reg .b32 %temp; 
	mov.b64 	{%temp, %r354}, %fd638;
	}
	add.s32 	%r355, %r354, -1048576;
	mov.b64 	%fd638, {%r353, %r355};
	add.s32 	%r543, %r543, 1;
$L__BB0_135:
	add.f64 	%fd314, %fd638, 0dBFF0000000000000;
	add.f64 	%fd315, %fd638, 0d3FF0000000000000;
	rcp.approx.ftz.f64 	%fd316, %fd315;
	neg.f64 	%fd317, %fd315;
	fma.rn.f64 	%fd318, %fd317, %fd316, 0d3FF0000000000000;
	fma.rn.f64 	%fd319, %fd318, %fd318, %fd318;
	fma.rn.f64 	%fd320, %fd319, %fd316, %fd316;
	mul.f64 	%fd321, %fd314, %fd320;
	fma.rn.f64 	%fd322, %fd314, %fd320, %fd321;
	mul.f64 	%fd323, %fd322, %fd322;
	fma.rn.f64 	%fd324, %fd323, 0d3EB1380B3AE80F1E, 0d3ED0EE258B7A8B04;
	fma.rn.f64 	%fd325, %fd324, %fd323, 0d3EF3B2669F02676F;
	fma.rn.f64 	%fd326, %fd325, %fd323, 0d3F1745CBA9AB0956;
	fma.rn.f64 	%fd327, %fd326, %fd323, 0d3F3C71C72D1B5154;
	fma.rn.f64 	%fd328, %fd327, %fd323, 0d3F624924923BE72D;
	fma.rn.f64 	%fd329, %fd328, %fd323, 0d3F8999999999A3C4;
	fma.rn.f64 	%fd330, %fd329, %fd323, 0d3FB5555555555554;
	sub.f64 	%fd331, %fd314, %fd322;
	add.f64 	%fd332, %fd331, %fd331;
	neg.f64 	%fd333, %fd322;
	fma.rn.f64 	%fd334, %fd333, %fd314, %fd332;
	mul.f64 	%fd335, %fd320, %fd334;
	mul.f64 	%fd336, %fd323, %fd330;
	fma.rn.f64 	%fd337, %fd336, %fd322, %fd335;
	xor.b32  	%r356, %r543, -2147483648;
	mov.b32 	%r357, 1127219200;
	mov.b64 	%fd338, {%r356, %r357};
	sub.f64 	%fd339, %fd338, %fd44;
	fma.rn.f64 	%fd340, %fd339, 0d3FE62E42FEFA39EF, %fd322;
	fma.rn.f64 	%fd341, %fd339, 0dBFE62E42FEFA39EF, %fd340;
	sub.f64 	%fd342, %fd341, %fd322;
	sub.f64 	%fd343, %fd337, %fd342;
	fma.rn.f64 	%fd344, %fd339, 0d3C7ABC9E3B39803F, %fd343;
	add.f64 	%fd639, %fd340, %fd344;
	bra.uni 	$L__BB0_137;
$L__BB0_136:
	fma.rn.f64 	%fd313, %fd637, 0d7FF0000000000000, 0d7FF0000000000000;
	{
	.reg .b32 %temp; 
	mov.b64 	{%temp, %r348}, %fd637;
	}
	and.b32  	%r349, %r348, 2147483647;
	setp.eq.s32 	%p75, %r349, 0;
	selp.f64 	%fd639, 0dFFF0000000000000, %fd313, %p75;
$L__BB0_137:
	mul.f64 	%fd345, %fd639, 0d3C7777D0FFDA0D24;
	fma.rn.f64 	%fd346, %fd639, 0d3FF71547652B82FE, %fd345;
	mul.f64 	%fd347, %fd47, %fd346;
	sub.f64 	%fd650, %fd650, %fd347;
$L__BB0_138:
	ld.global.f64 	%fd58, [%rd296];
	setp.eq.f64 	%p77, %fd58, 0d0000000000000000;
	@%p77 bra 	$L__BB0_147;
	div.rn.f64 	%fd59, %fd58, %fd43;
	st.global.f64 	[%rd296], %fd59;
	{
	.reg .b32 %temp; 
	mov.b64 	{%temp, %r544}, %fd59;
	}
	{
	.reg .b32 %temp; 
	mov.b64 	{%r545, %temp}, %fd59;
	}
	setp.gt.s32 	%p78, %r544, 1048575;
	mov.b32 	%r546, -1023;
	mov.f64 	%fd641, %fd59;
	@%p78 bra 	$L__BB0_141;
	mul.f64 	%fd641, %fd59, 0d4350000000000000;
	{
	.reg .b32 %temp; 
	mov.b64 	{%temp, %r544}, %fd641;
	}
	{
	.reg .b32 %temp; 
	mov.b64 	{%r545, %temp}, %fd641;
	}
	mov.b32 	%r546, -1077;
$L__BB0_141:
	add.s32 	%r360, %r544, -1;
	setp.lt.u32 	%p79, %r360, 2146435071;
	@%p79 bra 	$L__BB0_143;
	fma.rn.f64 	%fd348, %fd641, 0d7FF0000000000000, 0d7FF0000000000000;
	{
	.reg .b32 %temp; 
	mov.b64 	{%temp, %r361}, %fd641;
	}
	and.b32  	%r362, %r361, 2147483647;
	setp.eq.s32 	%p80, %r362, 0;
	selp.f64 	%fd643, 0dFFF0000000000000, %fd348, %p80;
	bra.uni 	$L__BB0_146;
$L__BB0_143:
	shr.u32 	%r363, %r544, 20;
	add.s32 	%r547, %r546, %r363;
	and.b32  	%r364, %r544, 1048575;
	or.b32  	%r365, %r364, 1072693248;
	mov.b64 	%fd642, {%r545, %r365};
	setp.lt.u32 	%p81, %r365, 1073127583;
	@%p81 bra 	$L__BB0_145;
	{
	.reg .b32 %temp; 
	mov.b64 	{%r366, %temp}, %fd642;
	}
	{
	.reg .b32 %temp; 
	mov.b64 	{%temp, %r367}, %fd642;
	}
	add.s32 	%r368, %r367, -1048576;
	mov.b64 	%fd642, {%r366, %r368};
	add.s32 	%r547, %r547, 1;
$L__BB0_145:
	add.f64 	%fd349, %fd642, 0dBFF0000000000000;
	add.f64 	%fd350, %fd642, 0d3FF0000000000000;
	rcp.approx.ftz.f64 	%fd351, %fd350;
	neg.f64 	%fd352, %fd350;
	fma.rn.f64 	%fd353, %fd352, %fd351, 0d3FF0000000000000;
	fma.rn.f64 	%fd354, %fd353, %fd353, %fd353;
	fma.rn.f64 	%fd355, %fd354, %fd351, %fd351;
	mul.f64 	%fd356, %fd349, %fd355;
	fma.rn.f64 	%fd357, %fd349, %fd355, %fd356;
	mul.f64 	%fd358, %fd357, %fd357;
	fma.rn.f64 	%fd359, %fd358, 0d3EB1380B3AE80F1E, 0d3ED0EE258B7A8B04;
	fma.rn.f64 	%fd360, %fd359, %fd358, 0d3EF3B2669F02676F;
	fma.rn.f64 	%fd361, %fd360, %fd358, 0d3F1745CBA9AB0956;
	fma.rn.f64 	%fd362, %fd361, %fd358, 0d3F3C71C72D1B5154;
	fma.rn.f64 	%fd363, %fd362, %fd358, 0d3F624924923BE72D;
	fma.rn.f64 	%fd364, %fd363, %fd358, 0d3F8999999999A3C4;
	fma.rn.f64 	%fd365, %fd364, %fd358, 0d3FB5555555555554;
	sub.f64 	%fd366, %fd349, %fd357;
	add.f64 	%fd367, %fd366, %fd366;
	neg.f64 	%fd368, %fd357;
	fma.rn.f64 	%fd369, %fd368, %fd349, %fd367;
	mul.f64 	%fd370, %fd355, %fd369;
	mul.f64 	%fd371, %fd358, %fd365;
	fma.rn.f64 	%fd372, %fd371, %fd357, %fd370;
	xor.b32  	%r369, %r547, -2147483648;
	mov.b32 	%r370, 1127219200;
	mov.b64 	%fd373, {%r369, %r370};
	sub.f64 	%fd374, %fd373, %fd44;
	fma.rn.f64 	%fd375, %fd374, 0d3FE62E42FEFA39EF, %fd357;
	fma.rn.f64 	%fd376, %fd374, 0dBFE62E42FEFA39EF, %fd375;
	sub.f64 	%fd377, %fd376, %fd357;
	sub.f64 	%fd378, %fd372, %fd377;
	fma.rn.f64 	%fd379, %fd374, 0d3C7ABC9E3B39803F, %fd378;
	add.f64 	%fd643, %fd375, %fd379;
$L__BB0_146:
	mul.f64 	%fd380, %fd643, 0d3C7777D0FFDA0D24;
	fma.rn.f64 	%fd381, %fd643, 0d3FF71547652B82FE, %fd380;
	mul.f64 	%fd382, %fd59, %fd381;
	sub.f64 	%fd650, %fd650, %fd382;
$L__BB0_147:
	add.s32 	%r539, %r539, 2;
	add.s64 	%rd296, %rd296, 16;
	setp.ne.s32 	%p82, %r539, 0;
	@%p82 bra 	$L__BB0_129;
	cvt.u64.u32 	%rd297, %r344;
$L__BB0_149:
	and.b32  	%r372, %r462, 1;
	setp.eq.b32 	%p83, %r372, 1;
	not.pred 	%p84, %p83;
	@%p84 bra 	$L__BB0_159;
	shl.b64 	%rd206, %rd297, 3;
	add.s64 	%rd59, %rd5, %rd206;
	ld.global.f64 	%fd72, [%rd59];
	setp.eq.f64 	%p85, %fd72, 0d0000000000000000;
	@%p85 bra 	$L__BB0_159;
	div.rn.f64 	%fd73, %fd72, %fd43;
	st.global.f64 	[%rd59], %fd73;
	{
	.reg .b32 %temp; 
	mov.b64 	{%temp, %r548}, %fd73;
	}
	{
	.reg .b32 %temp; 
	mov.b64 	{%r549, %temp}, %fd73;
	}
	setp.gt.s32 	%p86, %r548, 1048575;
	mov.b32 	%r550, -1023;
	mov.f64 	%fd647, %fd73;
	@%p86 bra 	$L__BB0_153;
	mul.f64 	%fd647, %fd73, 0d4350000000000000;
	{
	.reg .b32 %temp; 
	mov.b64 	{%temp, %r548}, %fd647;
	}
	{
	.reg .b32 %temp; 
	mov.b64 	{%r549, %temp}, %fd647;
	}
	mov.b32 	%r550, -1077;
$L__BB0_153:
	add.s32 	%r375, %r548, -1;
	setp.lt.u32 	%p87, %r375, 2146435071;
	@%p87 bra 	$L__BB0_155;
	fma.rn.f64 	%fd383, %fd647, 0d7FF0000000000000, 0d7FF0000000000000;
	{
	.reg .b32 %temp; 
	mov.b64 	{%temp, %r376}, %fd647;
	}
	and.b32  	%r377, %r376, 2147483647;
	setp.eq.s32 	%p88, %r377, 0;
	selp.f64 	%fd649, 0dFFF0000000000000, %fd383, %p88;
	bra.uni 	$L__BB0_158;
$L__BB0_155:
	shr.u32 	%r378, %r548, 20;
	add.s32 	%r551, %r550, %r378;
	and.b32  	%r379, %r548, 1048575;
	or.b32  	%r380, %r379, 1072693248;
	mov.b64 	%fd648, {%r549, %r380};
	setp.lt.u32 	%p89, %r380, 1073127583;
	@%p89 bra 	$L__BB0_157;
	{
	.reg .b32 %temp; 
	mov.b64 	{%r381, %temp}, %fd648;
	}
	{
	.reg .b32 %temp; 
	mov.b64 	{%temp, %r382}, %fd648;
	}
	add.s32 	%r383, %r382, -1048576;
	mov.b64 	%fd648, {%r381, %r383};
	add.s32 	%r551, %r551, 1;
$L__BB0_157:
	add.f64 	%fd384, %fd648, 0dBFF0000000000000;
	add.f64 	%fd385, %fd648, 0d3FF0000000000000;
	rcp.approx.ftz.f64 	%fd386, %fd385;
	neg.f64 	%fd387, %fd385;
	fma.rn.f64 	%fd388, %fd387, %fd386, 0d3FF0000000000000;
	fma.rn.f64 	%fd389, %fd388, %fd388, %fd388;
	fma.rn.f64 	%fd390, %fd389, %fd386, %fd386;
	mul.f64 	%fd391, %fd384, %fd390;
	fma.rn.f64 	%fd392, %fd384, %fd390, %fd391;
	mul.f64 	%fd393, %fd392, %fd392;
	fma.rn.f64 	%fd394, %fd393, 0d3EB1380B3AE80F1E, 0d3ED0EE258B7A8B04;
	fma.rn.f64 	%fd395, %fd394, %fd393, 0d3EF3B2669F02676F;
	fma.rn.f64 	%fd396, %fd395, %fd393, 0d3F1745CBA9AB0956;
	fma.rn.f64 	%fd397, %fd396, %fd393, 0d3F3C71C72D1B5154;
	fma.rn.f64 	%fd398, %fd397, %fd393, 0d3F624924923BE72D;
	fma.rn.f64 	%fd399, %fd398, %fd393, 0d3F8999999999A3C4;
	fma.rn.f64 	%fd400, %fd399, %fd393, 0d3FB5555555555554;
	sub.f64 	%fd401, %fd384, %fd392;
	add.f64 	%fd402, %fd401, %fd401;
	neg.f64 	%fd403, %fd392;
	fma.rn.f64 	%fd404, %fd403, %fd384, %fd402;
	mul.f64 	%fd405, %fd390, %fd404;
	mul.f64 	%fd406, %fd393, %fd400;
	fma.rn.f64 	%fd407, %fd406, %fd392, %fd405;
	xor.b32  	%r384, %r551, -2147483648;
	mov.b32 	%r385, 1127219200;
	mov.b64 	%fd408, {%r384, %r385};
	sub.f64 	%fd409, %fd408, %fd44;
	fma.rn.f64 	%fd410, %fd409, 0d3FE62E42FEFA39EF, %fd392;
	fma.rn.f64 	%fd411, %fd409, 0dBFE62E42FEFA39EF, %fd410;
	sub.f64 	%fd412, %fd411, %fd392;
	sub.f64 	%fd413, %fd407, %fd412;
	fma.rn.f64 	%fd414, %fd409, 0d3C7ABC9E3B39803F, %fd413;
	add.f64 	%fd649, %fd410, %fd414;
$L__BB0_158:
	mul.f64 	%fd415, %fd649, 0d3C7777D0FFDA0D24;
	fma.rn.f64 	%fd416, %fd649, 0d3FF71547652B82FE, %fd415;
	mul.f64 	%fd417, %fd73, %fd416;
	sub.f64 	%fd650, %fd650, %fd417;
$L__BB0_159:
	setp.lt.s32 	%p90, %r266, 1;
	cvt.rn.f64.s32 	%fd84, %r266;
	mov.f64 	%fd665, 0d0000000000000000;
	@%p90 bra 	$L__BB0_216;
	and.b32  	%r203, %r266, 15;
	setp.lt.u32 	%p91, %r266, 16;
	mov.b32 	%r552, 0;
	@%p91 bra 	$L__BB0_163;
	and.b32  	%r552, %r266, 2147483632;
	neg.s32 	%r556, %r552;
	add.s64 	%rd299, %rd5, 64;
$L__BB0_162:
	.pragma "nounroll";
	mov.b64 	%rd207, 0;
	st.global.u64 	[%rd299+-64], %rd207;
	st.global.u64 	[%rd299+-56], %rd207;
	st.global.u64 	[%rd299+-48], %rd207;
	st.global.u64 	[%rd299+-40], %rd207;
	st.global.u64 	[%rd299+-32], %rd207;
	st.global.u64 	[%rd299+-24], %rd207;
	st.global.u64 	[%rd299+-16], %rd207;
	st.global.u64 	[%rd299+-8], %rd207;
	st.global.u64 	[%rd299], %rd207;
	st.global.u64 	[%rd299+8], %rd207;
	st.global.u64 	[%rd299+16], %rd207;
	st.global.u64 	[%rd299+24], %rd207;
	st.global.u64 	[%rd299+32], %rd207;
	st.global.u64 	[%rd299+40], %rd207;
	st.global.u64 	[%rd299+48], %rd207;
	st.global.u64 	[%rd299+56], %rd207;
	add.s32 	%r556, %r556, 16;
	add.s64 	%rd299, %rd299, 128;
	setp.eq.s32 	%p92, %r556, 0;
	@%p92 bra 	$L__BB0_163;
	bra.uni 	$L__BB0_162;
$L__BB0_163:
	setp.eq.s32 	%p93, %r203, 0;
	@%p93 bra 	$L__BB0_172;
	and.b32  	%r207, %r266, 7;
	setp.lt.u32 	%p94, %r203, 8;
	@%p94 bra 	$L__BB0_166;
	mul.wide.u32 	%rd208, %r552, 8;
	add.s64 	%rd209, %rd5, %rd208;
	mov.b64 	%rd210, 0;
	st.global.u64 	[%rd209], %rd210;
	st.global.u64 	[%rd209+8], %rd210;
	st.global.u64 	[%rd209+16], %rd210;
	st.global.u64 	[%rd209+24], %rd210;
	st.global.u64 	[%rd209+32], %rd210;
	st.global.u64 	[%rd209+40], %rd210;
	st.global.u64 	[%rd209+48], %rd210;
	st.global.u64 	[%rd209+56], %rd210;
	add.s32 	%r552, %r552, 8;
$L__BB0_166:
	setp.eq.s32 	%p95, %r207, 0;
	@%p95 bra 	$L__BB0_172;
	and.b32  	%r210, %r266, 3;
	setp.lt.u32 	%p96, %r207, 4;
	@%p96 bra 	$L__BB0_169;
	mul.wide.u32 	%rd211, %r552, 8;
	add.s64 	%rd212, %rd5, %rd211;
	mov.b64 	%rd213, 0;
	st.global.u64 	[%rd212], %rd213;
	st.global.u64 	[%rd212+8], %rd213;
	st.global.u64 	[%rd212+16], %rd213;
	st.global.u64 	[%rd212+24], %rd213;
	add.s32 	%r552, %r552, 4;
$L__BB0_169:
	setp.eq.s32 	%p97, %r210, 0;
	@%p97 bra 	$L__BB0_172;
	mul.wide.u32 	%rd214, %r552, 8;
	add.s64 	%rd298, %rd5, %rd214;
	neg.s32 	%r555, %r210;
$L__BB0_171:
	.pragma "nounroll";
	mov.b64 	%rd215, 0;
	st.global.u64 	[%rd298], %rd215;
	add.s64 	%rd298, %rd298, 8;
	add.s32 	%r555, %r555, 1;
	setp.ne.s32 	%p98, %r555, 0;
	@%p98 bra 	$L__BB0_171;
$L__BB0_172:
	setp.lt.u32 	%p99, %r266, 16;
	mov.b32 	%r557, 0;
	@%p99 bra 	$L__BB0_175;
	and.b32  	%r557, %r266, 2147483632;
	neg.s32 	%r561, %r557;
	add.s64 	%rd301, %rd4, 64;
$L__BB0_174:
	.pragma "nounroll";
	ld.global.f64 	%fd419, [%rd301+-64];
	cvt.rzi.s32.f64 	%r388, %fd419;
	mul.wide.s32 	%rd216, %r388, 8;
	add.s64 	%rd217, %rd5, %rd216;
	ld.global.f64 	%fd420, [%rd217];
	add.f64 	%fd421, %fd420, 0d3FF0000000000000;
	st.global.f64 	[%rd217], %fd421;
	ld.global.f64 	%fd422, [%rd301+-56];
	cvt.rzi.s32.f64 	%r389, %fd422;
	mul.wide.s32 	%rd218, %r389, 8;
	add.s64 	%rd219, %rd5, %rd218;
	ld.global.f64 	%fd423, [%rd219];
	add.f64 	%fd424, %fd423, 0d3FF0000000000000;
	st.global.f64 	[%rd219], %fd424;
	ld.global.f64 	%fd425, [%rd301+-48];
	cvt.rzi.s32.f64 	%r390, %fd425;
	mul.wide.s32 	%rd220, %r390, 8;
	add.s64 	%rd221, %rd5, %rd220;
	ld.global.f64 	%fd426, [%rd221];
	add.f64 	%fd427, %fd426, 0d3FF0000000000000;
	st.global.f64 	[%rd221], %fd427;
	ld.global.f64 	%fd428, [%rd301+-40];
	cvt.rzi.s32.f64 	%r391, %fd428;
	mul.wide.s32 	%rd222, %r391, 8;
	add.s64 	%rd223, %rd5, %rd222;
	ld.global.f64 	%fd429, [%rd223];
	add.f64 	%fd430, %fd429, 0d3FF0000000000000;
	st.global.f64 	[%rd223], %fd430;
	ld.global.f64 	%fd431, [%rd301+-32];
	cvt.rzi.s32.f64 	%r392, %fd431;
	mul.wide.s32 	%rd224, %r392, 8;
	add.s64 	%rd225, %rd5, %rd224;
	ld.global.f64 	%fd432, [%rd225];
	add.f64 	%fd433, %fd432, 0d3FF0000000000000;
	st.global.f64 	[%rd225], %fd433;
	ld.global.f64 	%fd434, [%rd301+-24];
	cvt.rzi.s32.f64 	%r393, %fd434;
	mul.wide.s32 	%rd226, %r393, 8;
	add.s64 	%rd227, %rd5, %rd226;
	ld.global.f64 	%fd435, [%rd227];
	add.f64 	%fd436, %fd435, 0d3FF0000000000000;
	st.global.f64 	[%rd227], %fd436;
	ld.global.f64 	%fd437, [%rd301+-16];
	cvt.rzi.s32.f64 	%r394, %fd437;
	mul.wide.s32 	%rd228, %r394, 8;
	add.s64 	%rd229, %rd5, %rd228;
	ld.global.f64 	%fd438, [%rd229];
	add.f64 	%fd439, %fd438, 0d3FF0000000000000;
	st.global.f64 	[%rd229], %fd439;
	ld.global.f64 	%fd440, [%rd301+-8];
	cvt.rzi.s32.f64 	%r395, %fd440;
	mul.wide.s32 	%rd230, %r395, 8;
	add.s64 	%rd231, %rd5, %rd230;
	ld.global.f64 	%fd441, [%rd231];
	add.f64 	%fd442, %fd441, 0d3FF0000000000000;
	st.global.f64 	[%rd231], %fd442;
	ld.global.f64 	%fd443, [%rd301];
	cvt.rzi.s32.f64 	%r396, %fd443;
	mul.wide.s32 	%rd232, %r396, 8;
	add.s64 	%rd233, %rd5, %rd232;
	ld.global.f64 	%fd444, [%rd233];
	add.f64 	%fd445, %fd444, 0d3FF0000000000000;
	st.global.f64 	[%rd233], %fd445;
	ld.global.f64 	%fd446, [%rd301+8];
	cvt.rzi.s32.f64 	%r397, %fd446;
	mul.wide.s32 	%rd234, %r397, 8;
	add.s64 	%rd235, %rd5, %rd234;
	ld.global.f64 	%fd447, [%rd235];
	add.f64 	%fd448, %fd447, 0d3FF0000000000000;
	st.global.f64 	[%rd235], %fd448;
	ld.global.f64 	%fd449, [%rd301+16];
	cvt.rzi.s32.f64 	%r398, %fd449;
	mul.wide.s32 	%rd236, %r398, 8;
	add.s64 	%rd237, %rd5, %rd236;
	ld.global.f64 	%fd450, [%rd237];
	add.f64 	%fd451, %fd450, 0d3FF0000000000000;
	st.global.f64 	[%rd237], %fd451;
	ld.global.f64 	%fd452, [%rd301+24];
	cvt.rzi.s32.f64 	%r399, %fd452;
	mul.wide.s32 	%rd238, %r399, 8;
	add.s64 	%rd239, %rd5, %rd238;
	ld.global.f64 	%fd453, [%rd239];
	add.f64 	%fd454, %fd453, 0d3FF0000000000000;
	st.global.f64 	[%rd239], %fd454;
	ld.global.f64 	%fd455, [%rd301+32];
	cvt.rzi.s32.f64 	%r400, %fd455;
	mul.wide.s32 	%rd240, %r400, 8;
	add.s64 	%rd241, %rd5, %rd240;
	ld.global.f64 	%fd456, [%rd241];
	add.f64 	%fd457, %fd456, 0d3FF0000000000000;
	st.global.f64 	[%rd241], %fd457;
	ld.global.f64 	%fd458, [%rd301+40];
	cvt.rzi.s32.f64 	%r401, %fd458;
	mul.wide.s32 	%rd242, %r401, 8;
	add.s64 	%rd243, %rd5, %rd242;
	ld.global.f64 	%fd459, [%rd243];
	add.f64 	%fd460, %fd459, 0d3FF0000000000000;
	st.global.f64 	[%rd243], %fd460;
	ld.global.f64 	%fd461, [%rd301+48];
	cvt.rzi.s32.f64 	%r402, %fd461;
	mul.wide.s32 	%rd244, %r402, 8;
	add.s64 	%rd245, %rd5, %rd244;
	ld.global.f64 	%fd462, [%rd245];
	add.f64 	%fd463, %fd462, 0d3FF0000000000000;
	st.global.f64 	[%rd245], %fd463;
	ld.global.f64 	%fd464, [%rd301+56];
	cvt.rzi.s32.f64 	%r403, %fd464;
	mul.wide.s32 	%rd246, %r403, 8;
	add.s64 	%rd247, %rd5, %rd246;
	ld.global.f64 	%fd465, [%rd247];
	add.f64 	%fd466, %fd465, 0d3FF0000000000000;
	st.global.f64 	[%rd247], %fd466;
	add.s32 	%r561, %r561, 16;
	add.s64 	%rd301, %rd301, 128;
	setp.eq.s32 	%p100, %r561, 0;
	@%p100 bra 	$L__BB0_175;
	bra.uni 	$L__BB0_174;
$L__BB0_175:
	setp.eq.s32 	%p101, %r203, 0;
	@%p101 bra 	$L__BB0_184;
	and.b32  	%r221, %r266, 7;
	setp.lt.u32 	%p102, %r203, 8;
	@%p102 bra 	$L__BB0_178;
	mul.wide.u32 	%rd248, %r557, 8;
	add.s64 	%rd249, %rd4, %rd248;
	ld.global.f64 	%fd467, [%rd249];
	cvt.rzi.s32.f64 	%r404, %fd467;
	mul.wide.s32 	%rd250, %r404, 8;
	add.s64 	%rd251, %rd5, %rd250;
	ld.global.f64 	%fd468, [%rd251];
	add.f64 	%fd469, %fd468, 0d3FF0000000000000;
	st.global.f64 	[%rd251], %fd469;
	ld.global.f64 	%fd470, [%rd249+8];
	cvt.rzi.s32.f64 	%r405, %fd470;
	mul.wide.s32 	%rd252, %r405, 8;
	add.s64 	%rd253, %rd5, %rd252;
	ld.global.f64 	%fd471, [%rd253];
	add.f64 	%fd472, %fd471, 0d3FF0000000000000;
	st.global.f64 	[%rd253], %fd472;
	ld.global.f64 	%fd473, [%rd249+16];
	cvt.rzi.s32.f64 	%r406, %fd473;
	mul.wide.s32 	%rd254, %r406, 8;
	add.s64 	%rd255, %rd5, %rd254;
	ld.global.f64 	%fd474, [%rd255];
	add.f64 	%fd475, %fd474, 0d3FF0000000000000;
	st.global.f64 	[%rd255], %fd475;
	ld.global.f64 	%fd476, [%rd249+24];
	cvt.rzi.s32.f64 	%r407, %fd476;
	mul.wide.s32 	%rd256, %r407, 8;
	add.s64 	%rd257, %rd5, %rd256;
	ld.global.f64 	%fd477, [%rd257];
	add.f64 	%fd478, %fd477, 0d3FF0000000000000;
	st.global.f64 	[%rd257], %fd478;
	ld.global.f64 	%fd479, [%rd249+32];
	cvt.rzi.s32.f64 	%r408, %fd479;
	mul.wide.s32 	%rd258, %r408, 8;
	add.s64 	%rd259, %rd5, %rd258;
	ld.global.f64 	%fd480, [%rd259];
	add.f64 	%fd481, %fd480, 0d3FF0000000000000;
	st.global.f64 	[%rd259], %fd481;
	ld.global.f64 	%fd482, [%rd249+40];
	cvt.rzi.s32.f64 	%r409, %fd482;
	mul.wide.s32 	%rd260, %r409, 8;
	add.s64 	%rd261, %rd5, %rd260;
	ld.global.f64 	%fd483, [%rd261];
	add.f64 	%fd484, %fd483, 0d3FF0000000000000;
	st.global.f64 	[%rd261], %fd484;
	ld.global.f64 	%fd485, [%rd249+48];
	cvt.rzi.s32.f64 	%r410, %fd485;
	mul.wide.s32 	%rd262, %r410, 8;
	add.s64 	%rd263, %rd5, %rd262;
	ld.global.f64 	%fd486, [%rd263];
	add.f64 	%fd487, %fd486, 0d3FF0000000000000;
	st.global.f64 	[%rd263], %fd487;
	ld.global.f64 	%fd488, [%rd249+56];
	cvt.rzi.s32.f64 	%r411, %fd488;
	mul.wide.s32 	%rd264, %r411, 8;
	add.s64 	%rd265, %rd5, %rd264;
	ld.global.f64 	%fd489, [%rd265];
	add.f64 	%fd490, %fd489, 0d3FF0000000000000;
	st.global.f64 	[%rd265], %fd490;
	add.s32 	%r557, %r557, 8;
$L__BB0_178:
	setp.eq.s32 	%p103, %r221, 0;
	@%p103 bra 	$L__BB0_184;
	and.b32  	%r224, %r266, 3;
	setp.lt.u32 	%p104, %r221, 4;
	@%p104 bra 	$L__BB0_181;
	mul.wide.u32 	%rd266, %r557, 8;
	add.s64 	%rd267, %rd4, %rd266;
	ld.global.f64 	%fd491, [%rd267];
	cvt.rzi.s32.f64 	%r412, %fd491;
	mul.wide.s32 	%rd268, %r412, 8;
	add.s64 	%rd269, %rd5, %rd268;
	ld.global.f64 	%fd492, [%rd269];
	add.f64 	%fd493, %fd492, 0d3FF0000000000000;
	st.global.f64 	[%rd269], %fd493;
	ld.global.f64 	%fd494, [%rd267+8];
	cvt.rzi.s32.f64 	%r413, %fd494;
	mul.wide.s32 	%rd270, %r413, 8;
	add.s64 	%rd271, %rd5, %rd270;
	ld.global.f64 	%fd495, [%rd271];
	add.f64 	%fd496, %fd495, 0d3FF0000000000000;
	st.global.f64 	[%rd271], %fd496;
	ld.global.f64 	%fd497, [%rd267+16];
	cvt.rzi.s32.f64 	%r414, %fd497;
	mul.wide.s32 	%rd272, %r414, 8;
	add.s64 	%rd273, %rd5, %rd272;
	ld.global.f64 	%fd498, [%rd273];
	add.f64 	%fd499, %fd498, 0d3FF0000000000000;
	st.global.f64 	[%rd273], %fd499;
	ld.global.f64 	%fd500, [%rd267+24];
	cvt.rzi.s32.f64 	%r415, %fd500;
	mul.wide.s32 	%rd274, %r415, 8;
	add.s64 	%rd275, %rd5, %rd274;
	ld.global.f64 	%fd501, [%rd275];
	add.f64 	%fd502, %fd501, 0d3FF0000000000000;
	st.global.f64 	[%rd275], %fd502;
	add.s32 	%r557, %r557, 4;
$L__BB0_181:
	setp.eq.s32 	%p105, %r224, 0;
	@%p105 bra 	$L__BB0_184;
	mul.wide.u32 	%rd276, %r557, 8;
	add.s64 	%rd300, %rd4, %rd276;
	neg.s32 	%r560, %r224;
$L__BB0_183:
	.pragma "nounroll";
	ld.global.f64 	%fd503, [%rd300];
	cvt.rzi.s32.f64 	%r416, %fd503;
	mul.wide.s32 	%rd277, %r416, 8;
	add.s64 	%rd278, %rd5, %rd277;
	ld.global.f64 	%fd504, [%rd278];
	add.f64 	%fd505, %fd504, 0d3FF0000000000000;
	st.global.f64 	[%rd278], %fd505;
	add.s64 	%rd300, %rd300, 8;
	add.s32 	%r560, %r560, 1;
	setp.ne.s32 	%p106, %r560, 0;
	@%p106 bra 	$L__BB0_183;
$L__BB0_184:
	mov.b32 	%r417, 1127219200;
	mov.b32 	%r418, -2147483648;
	mov.b64 	%fd85, {%r418, %r417};
	setp.eq.s32 	%p107, %r266, 1;
	mov.f64 	%fd665, 0d0000000000000000;
	mov.b64 	%rd303, 0;
	@%p107 bra 	$L__BB0_206;
	and.b32  	%r419, %r266, 2147483646;
	neg.s32 	%r562, %r419;
	add.s64 	%rd302, %rd5, 8;
	mov.f64 	%fd665, 0d0000000000000000;
$L__BB0_186:
	ld.global.f64 	%fd87, [%rd302+-8];
	setp.eq.f64 	%p108, %fd87, 0d0000000000000000;
	@%p108 bra 	$L__BB0_195;
	div.rn.f64 	%fd88, %fd87, %fd84;
	st.global.f64 	[%rd302+-8], %fd88;
	{
	.reg .b32 %temp; 
	mov.b64 	{%temp, %r563}, %fd88;
	}
	{
	.reg .b32 %temp; 
	mov.b64 	{%r564, %temp}, %fd88;
	}
	setp.gt.s32 	%p109, %r563, 1048575;
	mov.b32 	%r565, -1023;
	mov.f64 	%fd652, %fd88;
	@%p109 bra 	$L__BB0_189;
	mul.f64 	%fd652, %fd88, 0d4350000000000000;
	{
	.reg .b32 %temp; 
	mov.b64 	{%temp, %r563}, %fd652;
	}
	{
	.reg .b32 %temp; 
	mov.b64 	{%r564, %temp}, %fd652;
	}
	mov.b32 	%r565, -1077;
$L__BB0_189:
	add.s32 	%r422, %r563, -1;
	setp.gt.u32 	%p110, %r422, 2146435070;
	@%p110 bra 	$L__BB0_193;
	shr.u32 	%r425, %r563, 20;
	add.s32 	%r566, %r565, %r425;
	and.b32  	%r426, %r563, 1048575;
	or.b32  	%r427, %r426, 1072693248;
	mov.b64 	%fd653, {%r564, %r427};
	setp.lt.u32 	%p112, %r427, 1073127583;
	@%p112 bra 	$L__BB0_192;
	{
	.reg .b32 %temp; 
	mov.b64 	{%r428, %temp}, %fd653;
	}
	{
	.reg .b32 %temp; 
	mov.b64 	{%temp, %r429}, %fd653;
	}
	add.s32 	%r430, %r429, -1048576;
	mov.b64 	%fd653, {%r428, %r430};
	add.s32 	%r566, %r566, 1;
$L__BB0_192:
	add.f64 	%fd510, %fd653, 0dBFF0000000000000;
	add.f64 	%fd511, %fd653, 0d3FF0000000000000;
	rcp.approx.ftz.f64 	%fd512, %fd511;
	neg.f64 	%fd513, %fd511;
	fma.rn.f64 	%fd514, %fd513, %fd512, 0d3FF0000000000000;
	fma.rn.f64 	%fd515, %fd514, %fd514, %fd514;
	fma.rn.f64 	%fd516, %fd515, %fd512, %fd512;
	mul.f64 	%fd517, %fd510, %fd516;
	fma.rn.f64 	%fd518, %fd510, %fd516, %fd517;
	mul.f64 	%fd519, %fd518, %fd518;
	fma.rn.f64 	%fd520, %fd519, 0d3EB1380B3AE80F1E, 0d3ED0EE258B7A8B04;
	fma.rn.f64 	%fd521, %fd520, %fd519, 0d3EF3B2669F02676F;
	fma.rn.f64 	%fd522, %fd521, %fd519, 0d3F1745CBA9AB0956;
	fma.rn.f64 	%fd523, %fd522, %fd519, 0d3F3C71C72D1B5154;
	fma.rn.f64 	%fd524, %fd523, %fd519, 0d3F624924923BE72D;
	fma.rn.f64 	%fd525, %fd524, %fd519, 0d3F8999999999A3C4;
	fma.rn.f64 	%fd526, %fd525, %fd519, 0d3FB5555555555554;
	sub.f64 	%fd527, %fd510, %fd518;
	add.f64 	%fd528, %fd527, %fd527;
	neg.f64 	%fd529, %fd518;
	fma.rn.f64 	%fd530, %fd529, %fd510, %fd528;
	mul.f64 	%fd531, %fd516, %fd530;
	mul.f64 	%fd532, %fd519, %fd526;
	fma.rn.f64 	%fd533, %fd532, %fd518, %fd531;
	xor.b32  	%r431, %r566, -2147483648;
	mov.b32 	%r432, 1127219200;
	mov.b64 	%fd534, {%r431, %r432};
	sub.f64 	%fd535, %fd534, %fd85;
	fma.rn.f64 	%fd536, %fd535, 0d3FE62E42FEFA39EF, %fd518;
	fma.rn.f64 	%fd537, %fd535, 0dBFE62E42FEFA39EF, %fd536;
	sub.f64 	%fd538, %fd537, %fd518;
	sub.f64 	%fd539, %fd533, %fd538;
	fma.rn.f64 	%fd540, %fd535, 0d3C7ABC9E3B39803F, %fd539;
	add.f64 	%fd654, %fd536, %fd540;
	bra.uni 	$L__BB0_194;
$L__BB0_193:
	fma.rn.f64 	%fd509, %fd652, 0d7FF0000000000000, 0d7FF0000000000000;
	{
	.reg .b32 %temp; 
	mov.b64 	{%temp, %r423}, %fd652;
	}
	and.b32  	%r424, %r423, 2147483647;
	setp.eq.s32 	%p111, %r424, 0;
	selp.f64 	%fd654, 0dFFF0000000000000, %fd509, %p111;
$L__BB0_194:
	mul.f64 	%fd541, %fd654, 0d3C7777D0FFDA0D24;
	fma.rn.f64 	%fd542, %fd654, 0d3FF71547652B82FE, %fd541;
	mul.f64 	%fd543, %fd88, %fd542;
	sub.f64 	%fd665, %fd665, %fd543;
$L__BB0_195:
	ld.global.f64 	%fd99, [%rd302];
	setp.eq.f64 	%p113, %fd99, 0d0000000000000000;
	@%p113 bra 	$L__BB0_204;
	div.rn.f64 	%fd100, %fd99, %fd84;
	st.global.f64 	[%rd302], %fd100;
	{
	.reg .b32 %temp; 
	mov.b64 	{%temp, %r567}, %fd100;
	}
	{
	.reg .b32 %temp; 
	mov.b64 	{%r568, %temp}, %fd100;
	}
	setp.gt.s32 	%p114, %r567, 1048575;
	mov.b32 	%r569, -1023;
	mov.f64 	%fd656, %fd100;
	@%p114 bra 	$L__BB0_198;
	mul.f64 	%fd656, %fd100, 0d4350000000000000;
	{
	.reg .b32 %temp; 
	mov.b64 	{%temp, %r567}, %fd656;
	}
	{
	.reg .b32 %temp; 
	mov.b64 	{%r568, %temp}, %fd656;
	}
	mov.b32 	%r569, -1077;
$L__BB0_198:
	add.s32 	%r435, %r567, -1;
	setp.lt.u32 	%p115, %r435, 2146435071;
	@%p115 bra 	$L__BB0_200;
	fma.rn.f64 	%fd544, %fd656, 0d7FF0000000000000, 0d7FF0000000000000;
	{
	.reg .b32 %temp; 
	mov.b64 	{%temp, %r436}, %fd656;
	}
	and.b32  	%r437, %r436, 2147483647;
	setp.eq.s32 	%p116, %r437, 0;
	selp.f64 	%fd658, 0dFFF0000000000000, %fd544, %p116;
	bra.uni 	$L__BB0_203;
$L__BB0_200:
	shr.u32 	%r438, %r567, 20;
	add.s32 	%r570, %r569, %r438;
	and.b32  	%r439, %r567, 1048575;
	or.b32  	%r440, %r439, 1072693248;
	mov.b64 	%fd657, {%r568, %r440};
	setp.lt.u32 	%p117, %r440, 1073127583;
	@%p117 bra 	$L__BB0_202;
	{
	.reg .b32 %temp; 
	mov.b64 	{%r441, %temp}, %fd657;
	}
	{
	.reg .b32 %temp; 
	mov.b64 	{%temp, %r442}, %fd657;
	}
	add.s32 	%r443, %r442, -1048576;
	mov.b64 	%fd657, {%r441, %r443};
	add.s32 	%r570, %r570, 1;
$L__BB0_202:
	add.f64 	%fd545, %fd657, 0dBFF0000000000000;
	add.f64 	%fd546, %fd657, 0d3FF0000000000000;
	rcp.approx.ftz.f64 	%fd547, %fd546;
	neg.f64 	%fd548, %fd546;
	fma.rn.f64 	%fd549, %fd548, %fd547, 0d3FF0000000000000;
	fma.rn.f64 	%fd550, %fd549, %fd549, %fd549;
	fma.rn.f64 	%fd551, %fd550, %fd547, %fd547;
	mul.f64 	%fd552, %fd545, %fd551;
	fma.rn.f64 	%fd553, %fd545, %fd551, %fd552;
	mul.f64 	%fd554, %fd553, %fd553;
	fma.rn.f64 	%fd555, %fd554, 0d3EB1380B3AE80F1E, 0d3ED0EE258B7A8B04;
	fma.rn.f64 	%fd556, %fd555, %fd554, 0d3EF3B2669F02676F;
	fma.rn.f64 	%fd557, %fd556, %fd554, 0d3F1745CBA9AB0956;
	fma.rn.f64 	%fd558, %fd557, %fd554, 0d3F3C71C72D1B5154;
	fma.rn.f64 	%fd559, %fd558, %fd554, 0d3F624924923BE72D;
	fma.rn.f64 	%fd560, %fd559, %fd554, 0d3F8999999999A3C4;
	fma.rn.f64 	%fd561, %fd560, %fd554, 0d3FB5555555555554;
	sub.f64 	%fd562, %fd545, %fd553;
	add.f64 	%fd563, %fd562, %fd562;
	neg.f64 	%fd564, %fd553;
	fma.rn.f64 	%fd565, %fd564, %fd545, %fd563;
	mul.f64 	%fd566, %fd551, %fd565;
	mul.f64 	%fd567, %fd554, %fd561;
	fma.rn.f64 	%fd568, %fd567, %fd553, %fd566;
	xor.b32  	%r444, %r570, -2147483648;
	mov.b32 	%r445, 1127219200;
	mov.b64 	%fd569, {%r444, %r445};
	sub.f64 	%fd570, %fd569, %fd85;
	fma.rn.f64 	%fd571, %fd570, 0d3FE62E42FEFA39EF, %fd553;
	fma.rn.f64 	%fd572, %fd570, 0dBFE62E42FEFA39EF, %fd571;
	sub.f64 	%fd573, %fd572, %fd553;
	sub.f64 	%fd574, %fd568, %fd573;
	fma.rn.f64 	%fd575, %fd570, 0d3C7ABC9E3B39803F, %fd574;
	add.f64 	%fd658, %fd571, %fd575;
$L__BB0_203:
	mul.f64 	%fd576, %fd658, 0d3C7777D0FFDA0D24;
	fma.rn.f64 	%fd577, %fd658, 0d3FF71547652B82FE, %fd576;
	mul.f64 	%fd578, %fd100, %fd577;
	sub.f64 	%fd665, %fd665, %fd578;
$L__BB0_204:
	add.s32 	%r562, %r562, 2;
	add.s64 	%rd302, %rd302, 16;
	setp.ne.s32 	%p118, %r562, 0;
	@%p118 bra 	$L__BB0_186;
	cvt.u64.u32 	%rd303, %r419;
$L__BB0_206:
	and.b32  	%r447, %r266, 1;
	setp.eq.b32 	%p119, %r447, 1;
	not.pred 	%p120, %p119;
	@%p120 bra 	$L__BB0_216;
	shl.b64 	%rd280, %rd303, 3;
	add.s64 	%rd77, %rd5, %rd280;
	ld.global.f64 	%fd113, [%rd77];
	setp.eq.f64 	%p121, %fd113, 0d0000000000000000;
	@%p121 bra 	$L__BB0_216;
	div.rn.f64 	%fd114, %fd113, %fd84;
	st.global.f64 	[%rd77], %fd114;
	{
	.reg .b32 %temp; 
	mov.b64 	{%temp, %r571}, %fd114;
	}
	{
	.reg .b32 %temp; 
	mov.b64 	{%r572, %temp}, %fd114;
	}
	setp.gt.s32 	%p122, %r571, 1048575;
	mov.b32 	%r573, -1023;
	mov.f64 	%fd662, %fd114;
	@%p122 bra 	$L__BB0_210;
	mul.f64 	%fd662, %fd114, 0d4350000000000000;
	{
	.reg .b32 %temp; 
	mov.b64 	{%temp, %r571}, %fd662;
	}
	{
	.reg .b32 %temp; 
	mov.b64 	{%r572, %temp}, %fd662;
	}
	mov.b32 	%r573, -1077;
$L__BB0_210:
	add.s32 	%r450, %r571, -1;
	setp.lt.u32 	%p123, %r450, 2146435071;
	@%p123 bra 	$L__BB0_212;
	fma.rn.f64 	%fd579, %fd662, 0d7FF0000000000000, 0d7FF0000000000000;
	{
	.reg .b32 %temp; 
	mov.b64 	{%temp, %r451}, %fd662;
	}
	and.b32  	%r452, %r451, 2147483647;
	setp.eq.s32 	%p124, %r452, 0;
	selp.f64 	%fd664, 0dFFF0000000000000, %fd579, %p124;
	bra.uni 	$L__BB0_215;
$L__BB0_212:
	shr.u32 	%r453, %r571, 20;
	add.s32 	%r574, %r573, %r453;
	and.b32  	%r454, %r571, 1048575;
	or.b32  	%r455, %r454, 1072693248;
	mov.b64 	%fd663, {%r572, %r455};
	setp.lt.u32 	%p125, %r455, 1073127583;
	@%p125 bra 	$L__BB0_214;
	{
	.reg .b32 %temp; 
	mov.b64 	{%r456, %temp}, %fd663;
	}
	{
	.reg .b32 %temp; 
	mov.b64 	{%temp, %r457}, %fd663;
	}
	add.s32 	%r458, %r457, -1048576;
	mov.b64 	%fd663, {%r456, %r458};
	add.s32 	%r574, %r574, 1;
$L__BB0_214:
	add.f64 	%fd580, %fd663, 0dBFF0000000000000;
	add.f64 	%fd581, %fd663, 0d3FF0000000000000;
	rcp.approx.ftz.f64 	%fd582, %fd581;
	neg.f64 	%fd583, %fd581;
	fma.rn.f64 	%fd584, %fd583, %fd582, 0d3FF0000000000000;
	fma.rn.f64 	%fd585, %fd584, %fd584, %fd584;
	fma.rn.f64 	%fd586, %fd585, %fd582, %fd582;
	mul.f64 	%fd587, %fd580, %fd586;
	fma.rn.f64 	%fd588, %fd580, %fd586, %fd587;
	mul.f64 	%fd589, %fd588, %fd588;
	fma.rn.f64 	%fd590, %fd589, 0d3EB1380B3AE80F1E, 0d3ED0EE258B7A8B04;
	fma.rn.f64 	%fd591, %fd590, %fd589, 0d3EF3B2669F02676F;
	fma.rn.f64 	%fd592, %fd591, %fd589, 0d3F1745CBA9AB0956;
	fma.rn.f64 	%fd593, %fd592, %fd589, 0d3F3C71C72D1B5154;
	fma.rn.f64 	%fd594, %fd593, %fd589, 0d3F624924923BE72D;
	fma.rn.f64 	%fd595, %fd594, %fd589, 0d3F8999999999A3C4;
	fma.rn.f64 	%fd596, %fd595, %fd589, 0d3FB5555555555554;
	sub.f64 	%fd597, %fd580, %fd588;
	add.f64 	%fd598, %fd597, %fd597;
	neg.f64 	%fd599, %fd588;
	fma.rn.f64 	%fd600, %fd599, %fd580, %fd598;
	mul.f64 	%fd601, %fd586, %fd600;
	mul.f64 	%fd602, %fd589, %fd596;
	fma.rn.f64 	%fd603, %fd602, %fd588, %fd601;
	xor.b32  	%r459, %r574, -2147483648;
	mov.b32 	%r460, 1127219200;
	mov.b64 	%fd604, {%r459, %r460};
	sub.f64 	%fd605, %fd604, %fd85;
	fma.rn.f64 	%fd606, %fd605, 0d3FE62E42FEFA39EF, %fd588;
	fma.rn.f64 	%fd607, %fd605, 0dBFE62E42FEFA39EF, %fd606;
	sub.f64 	%fd608, %fd607, %fd588;
	sub.f64 	%fd609, %fd603, %fd608;
	fma.rn.f64 	%fd610, %fd605, 0d3C7ABC9E3B39803F, %fd609;
	add.f64 	%fd664, %fd606, %fd610;
$L__BB0_215:
	mul.f64 	%fd611, %fd664, 0d3C7777D0FFDA0D24;
	fma.rn.f64 	%fd612, %fd664, 0d3FF71547652B82FE, %fd611;
	mul.f64 	%fd613, %fd114, %fd612;
	sub.f64 	%fd665, %fd665, %fd613;
$L__BB0_216:
	ld.param.u64 	%rd284, [_Z22find_best_split_kernelPdiiS_iS_iS_iiS_S_S__param_5];
	cvt.rn.f64.s32 	%fd614, %r461;
	div.rn.f64 	%fd615, %fd614, %fd84;
	cvt.rn.f64.s32 	%fd616, %r462;
	div.rn.f64 	%fd617, %fd616, %fd84;
	mul.f64 	%fd618, %fd617, %fd650;
	fma.rn.f64 	%fd619, %fd615, %fd626, %fd618;
	sub.f64 	%fd620, %fd665, %fd619;
	cvta.to.global.u64 	%rd281, %rd284;
	mul.wide.s32 	%rd282, %r1, 8;
	add.s64 	%rd283, %rd281, %rd282;
	st.global.f64 	[%rd283], %fd620;
$L__BB0_217:
	ret;

}


// ===== COMPILED SASS (sm_100) =====

	.target	sm_100

	.elftype	@"ET_EXEC"


//--------------------- .note.nv.tkinfo           --------------------------
	.section	.note.nv.tkinfo,"",@"SHT_NOTE"
	.sectionflags	@"SHF_NOTE_NV_TKINFO"
	.tkinfo
        /*0018*/ 	.word	0x00000002
        /*0030*/ 	.string	""
        /*0030*/ 	.string	"ptxas"
        /*0030*/ 	.string	"Cuda compilation tools, release 13.0, V13.0.88"
        /*0030*/ 	.string	"Build cuda_13.0.r13.0/compiler.36424714_0"
        /*0030*/ 	.string	"-arch sm_100 -m 64 "



//--------------------- .note.nv.cuinfo           --------------------------
	.section	.note.nv.cuinfo,"",@"SHT_NOTE"
	.sectionflags	@"SHF_NOTE_NV_CUINFO"
        /*0018*/ 	.short	0x0002
        /*001a*/ 	.short	0x0064
        /*001c*/ 	.short	0x0082
	.zero		2


//--------------------- .nv.info                  --------------------------
	.section	.nv.info,"",@"SHT_CUDA_INFO"
	.align	4


	//----- nvinfo : EIATTR_REGCOUNT
	.align		4
        /*0000*/ 	.byte	0x04, 0x2f
        /*0002*/ 	.short	(.L_1 - .L_0)
	.align		4
.L_0:
        /*0004*/ 	.word	index@(_Z22find_best_split_kernelPdiiS_iS_iS_iiS_S_S_)
        /*0008*/ 	.word	0x00000026


	//----- nvinfo : EIATTR_FRAME_SIZE
	.align		4
.L_1:
        /*000c*/ 	.byte	0x04, 0x11
        /*000e*/ 	.short	(.L_3 - .L_2)
	.align		4
.L_2:
        /*0010*/ 	.word	index@($__internal_0_$__cuda_sm20_div_rn_f64_full)
        /*0014*/ 	.word	0x00000000


	//----- nvinfo : EIATTR_FRAME_SIZE
	.align		4
.L_3:
        /*0018*/ 	.byte	0x04, 0x11
        /*001a*/ 	.short	(.L_5 - .L_4)
	.align		4
.L_4:
        /*001c*/ 	.word	index@(_Z22find_best_split_kernelPdiiS_iS_iS_iiS_S_S_)
        /*0020*/ 	.word	0x00000000


	//----- nvinfo : EIATTR_MIN_STACK_SIZE
	.align		4
.L_5:
        /*0024*/ 	.byte	0x04, 0x12
        /*0026*/ 	.short	(.L_7 - .L_6)
	.align		4
.L_6:
        /*0028*/ 	.word	index@(_Z22find_best_split_kernelPdiiS_iS_iS_iiS_S_S_)
        /*002c*/ 	.word	0x00000000
.L_7:


//--------------------- .nv.compat                --------------------------
	.section	.nv.compat,"",@"SHT_CUDA_COMPAT_INFO"
	.align	4
        /*0000*/ 	.byte	0x02, 0x09, 0x00, 0x00, 0x02, 0x02, 0x01, 0x00, 0x02, 0x05, 0x05, 0x00, 0x03, 0x07, 0x01, 0x01
        /*0010*/ 	.byte	0x02, 0x03, 0x00, 0x00, 0x02, 0x06, 0x01, 0x00, 0x04, 0x0b, 0x08, 0x00, 0x01, 0x00, 0x00, 0x00
        /*0020*/ 	.byte	0x00, 0x00, 0x00, 0x00


//--------------------- .nv.info._Z22find_best_split_kernelPdiiS_iS_iS_iiS_S_S_ --------------------------
	.section	.nv.info._Z22find_best_split_kernelPdiiS_iS_iS_iiS_S_S_,"",@"SHT_CUDA_INFO"
	.sectionflags	@""
	.align	4


	//----- nvinfo : EIATTR_CUDA_API_VERSION
	.align		4
        /*0000*/ 	.byte	0x04, 0x37
        /*0002*/ 	.short	(.L_9 - .L_8)
.L_8:
        /*0004*/ 	.word	0x00000082


	//----- nvinfo : EIATTR_KPARAM_INFO
	.align		4
.L_9:
        /*0008*/ 	.byte	0x04, 0x17
        /*000a*/ 	.short	(.L_11 - .L_10)
.L_10:
        /*000c*/ 	.word	0x00000000
        /*0010*/ 	.short	0x000c
        /*0012*/ 	.short	0x0050
        /*0014*/ 	.byte	0x00, 0xf5, 0x21, 0x00


	//----- nvinfo : EIATTR_KPARAM_INFO
	.align		4
.L_11:
        /*0018*/ 	.byte	0x04, 0x17
        /*001a*/ 	.short	(.L_13 - .L_12)
.L_12:
        /*001c*/ 	.word	0x00000000
        /*0020*/ 	.short	0x000b
        /*0022*/ 	.short	0x0048
        /*0024*/ 	.byte	0x00, 0xf5, 0x21, 0x00


	//----- nvinfo : EIATTR_KPARAM_INFO
	.align		4
.L_13:
        /*0028*/ 	.byte	0x04, 0x17
        /*002a*/ 	.short	(.L_15 - .L_14)
.L_14:
        /*002c*/ 	.word	0x00000000
        /*0030*/ 	.short	0x000a
        /*0032*/ 	.short	0x0040
        /*0034*/ 	.byte	0x00, 0xf5, 0x21, 0x00


	//----- nvinfo : EIATTR_KPARAM_INFO
	.align		4
.L_15:
        /*0038*/ 	.byte	0x04, 0x17
        /*003a*/ 	.short	(.L_17 - .L_16)
.L_16:
        /*003c*/ 	.word	0x00000000
        /*0040*/ 	.short	0x0009
        /*0042*/ 	.short	0x003c
        /*0044*/ 	.byte	0x00, 0xf0, 0x11, 0x00


	//----- nvinfo : EIATTR_KPARAM_INFO
	.align		4
.L_17:
        /*0048*/ 	.byte	0x04, 0x17
        /*004a*/ 	.short	(.L_19 - .L_18)
.L_18:
        /*004c*/ 	.word	0x00000000
        /*0050*/ 	.short	0x0008
        /*0052*/ 	.short	0x0038
        /*0054*/ 	.byte	0x00, 0xf0, 0x11, 0x00


	//----- nvinfo : EIATTR_KPARAM_INFO
	.align		4
.L_19:
        /*0058*/ 	.byte	0x04, 0x17
        /*005a*/ 	.short	(.L_21 - .L_20)
.L_20:
        /*005c*/ 	.word	0x00000000
        /*0060*/ 	.short	0x0007
        /*0062*/ 	.short	0x0030
        /*0064*/ 	.byte	0x00, 0xf5, 0x21, 0x00


	//----- nvinfo : EIATTR_KPARAM_INFO
	.align		4
.L_21:
        /*0068*/ 	.byte	0x04, 0x17
        /*006a*/ 	.short	(.L_23 - .L_22)
.L_22:
        /*006c*/ 	.word	0x00000000
        /*0070*/ 	.short	0x0006
        /*0072*/ 	.short	0x0028
        /*0074*/ 	.byte	0x00, 0xf0, 0x11, 0x00


	//----- nvinfo : EIATTR_KPARAM_INFO
	.align		4
.L_23:
        /*0078*/ 	.byte	0x04, 0x17
        /*007a*/ 	.short	(.L_25 - .L_24)
.L_24:
        /*007c*/ 	.word	0x00000000
        /*0080*/ 	.short	0x0005
        /*0082*/ 	.short	0x0020
        /*0084*/ 	.byte	0x00, 0xf5, 0x21, 0x00


	//----- nvinfo : EIATTR_KPARAM_INFO
	.align		4
.L_25:
        /*0088*/ 	.byte	0x04, 0x17
        /*008a*/ 	.short	(.L_27 - .L_26)
.L_26:
        /*008c*/ 	.word	0x00000000
        /*0090*/ 	.short	0x0004
        /*0092*/ 	.short	0x0018
        /*0094*/ 	.byte	0x00, 0xf0, 0x11, 0x00


	//----- nvinfo : EIATTR_KPARAM_INFO
	.align		4
.L_27:
        /*0098*/ 	.byte	0x04, 0x17
        /*009a*/ 	.short	(.L_29 - .L_28)
.L_28:
        /*009c*/ 	.word	0x00000000
        /*00a0*/ 	.short	0x0003
        /*00a2*/ 	.short	0x0010
        /*00a4*/ 	.byte	0x00, 0xf5, 0x21, 0x00


	//----- nvinfo : EIATTR_KPARAM_INFO
	.align		4
.L_29:
        /*00a8*/ 	.byte	0x04, 0x17
        /*00aa*/ 	.short	(.L_31 - .L_30)
.L_30:
        /*00ac*/ 	.word	0x00000000
        /*00b0*/ 	.short	0x0002
        /*00b2*/ 	.short	0x000c
        /*00b4*/ 	.byte	0x00, 0xf0, 0x11, 0x00


	//----- nvinfo : EIATTR_KPARAM_INFO
	.align		4
.L_31:
        /*00b8*/ 	.byte	0x04, 0x17
        /*00ba*/ 	.short	(.L_33 - .L_32)
.L_32:
        /*00bc*/ 	.word	0x00000000
        /*00c0*/ 	.short	0x0001
        /*00c2*/ 	.short	0x0008
        /*00c4*/ 	.byte	0x00, 0xf0, 0x11, 0x00


	//----- nvinfo : EIATTR_KPARAM_INFO
	.align		4
.L_33:
        /*00c8*/ 	.byte	0x04, 0x17
        /*00ca*/ 	.short	(.L_35 - .L_34)
.L_34:
        /*00cc*/ 	.word	0x00000000
        /*00d0*/ 	.short	0x0000
        /*00d2*/ 	.short	0x0000
        /*00d4*/ 	.byte	0x00, 0xf5, 0x21, 0x00


	//----- nvinfo : EIATTR_SPARSE_MMA_MASK
	.align		4
.L_35:
        /*00d8*/ 	.byte	0x03, 0x50
        /*00da*/ 	.short	0x0000


	//----- nvinfo : EIATTR_MAXREG_COUNT
	.align		4
        /*00dc*/ 	.byte	0x03, 0x1b
        /*00de*/ 	.short	0x00ff


	//----- nvinfo : EIATTR_MERCURY_ISA_VERSION
	.align		4
        /*00e0*/ 	.byte	0x03, 0x5f
        /*00e2*/ 	.short	0x0101


	//----- nvinfo : EIATTR_VRC_CTA_INIT_COUNT
	.align		4
        /*00e4*/ 	.byte	0x02, 0x4a
	.zero		1
	.zero		1


	//----- nvinfo : EIATTR_EXIT_INSTR_OFFSETS
	.align		4
        /*00e8*/ 	.byte	0x04, 0x1c
        /*00ea*/ 	.short	(.L_37 - .L_36)


	//   ....[0]....
.L_36:
        /*00ec*/ 	.word	0x00000070


	//   ....[1]....
        /*00f0*/ 	.word	0x00008250


	//----- nvinfo : EIATTR_CRS_STACK_SIZE
	.align		4
.L_37:
        /*00f4*/ 	.byte	0x04, 0x1e
        /*00f6*/ 	.short	(.L_39 - .L_38)
.L_38:
        /*00f8*/ 	.word	0x00000000


	//----- nvinfo : EIATTR_CBANK_PARAM_SIZE
	.align		4
.L_39:
        /*00fc*/ 	.byte	0x03, 0x19
        /*00fe*/ 	.short	0x0058


	//----- nvinfo : EIATTR_PARAM_CBANK
	.align		4
        /*0100*/ 	.byte	0x04, 0x0a
        /*0102*/ 	.short	(.L_41 - .L_40)
	.align		4
.L_40:
        /*0104*/ 	.word	index@(.nv.constant0._Z22find_best_split_kernelPdiiS_iS_iS_iiS_S_S_)
        /*0108*/ 	.short	0x0380
        /*010a*/ 	.short	0x0058


	//----- nvinfo : EIATTR_SW_WAR
	.align		4
.L_41:
        /*010c*/ 	.byte	0x04, 0x36
        /*010e*/ 	.short	(.L_43 - .L_42)
.L_42:
        /*0110*/ 	.word	0x00000008
.L_43:


//--------------------- .nv.callgraph             --------------------------
	.section	.nv.callgraph,"",@"SHT_CUDA_CALLGRAPH"
	.align	4
	.sectionentsize	8
	.align		4
        /*0000*/ 	.word	0x00000000
	.align		4
        /*0004*/ 	.word	0xffffffff
	.align		4
        /*0008*/ 	.word	0x00000000
	.align		4
        /*000c*/ 	.word	0xfffffffe
	.align		4
        /*0010*/ 	.word	0x00000000
	.align		4
        /*0014*/ 	.word	0xfffffffd
	.align		4
        /*0018*/ 	.word	0x00000000
	.align		4
        /*001c*/ 	.word	0xfffffffc


//--------------------- .text._Z22find_best_split_kernelPdiiS_iS_iS_iiS_S_S_ --------------------------
	.section	.text._Z22find_best_split_kernelPdiiS_iS_iS_iiS_S_S_,"ax",@progbits
	.align	128
        .global         _Z22find_best_split_kernelPdiiS_iS_iS_iiS_S_S_
        .type           _Z22find_best_split_kernelPdiiS_iS_iS_iiS_S_S_,@function
        .size           _Z22find_best_split_kernelPdiiS_iS_iS_iiS_S_S_,(.L_x_116 - _Z22find_best_split_kernelPdiiS_iS_iS_iiS_S_S_)
        .other          _Z22find_best_split_kernelPdiiS_iS_iS_iiS_S_S_,@"STO_CUDA_ENTRY STV_DEFAULT"
_Z22find_best_split_kernelPdiiS_iS_iS_iiS_S_S_:
.text._Z22find_best_split_kernelPdiiS_iS_iS_iiS_S_S_:
[----:B------:R-:W-:Y:S01]  /*0000*/  LDC R1, c[0x0][0x37c] ;  /* 0x0000df00ff017b82 */ /* 0x000fe20000000800 */
[----:B------:R-:W0:Y:S07]  /*0010*/  S2R R2, SR_TID.X ;  /* 0x0000000000027919 */ /* 0x000e2e0000002100 */
[----:B------:R-:W0:Y:S01]  /*0020*/  S2UR UR4, SR_CTAID.X ;  /* 0x00000000000479c3 */ /* 0x000e220000002500 */
[----:B------:R-:W1:Y:S07]  /*0030*/  LDCU UR5, c[0x0][0x398] ;  /* 0x00007300ff0577ac */ /* 0x000e6e0008000800 */
[----:B------:R-:W0:Y:S02]  /*0040*/  LDC R3, c[0x0][0x360] ;  /* 0x0000d800ff037b82 */ /* 0x000e240000000800 */
[----:B0-----:R-:W-:-:S05]  /*0050*/  IMAD R2, R3, UR4, R2 ;  /* 0x0000000403027c24 */ /* 0x001fca000f8e0202 */
[----:B-1----:R-:W-:-:S13]  /*0060*/  ISETP.GE.AND P0, PT, R2, UR5, PT ;  /* 0x0000000502007c0c */ /* 0x002fda000bf06270 */
[----:B------:R-:W-:Y:S05]  /*0070*/  @P0 EXIT ;  /* 0x000000000000094d */ /* 0x000fea0003800000 */
[----:B------:R-:W0:Y:S01]  /*0080*/  LDCU UR4, c[0x0][0x3b8] ;  /* 0x00007700ff0477ac */ /* 0x000e220008000800 */
[----:B------:R-:W-:Y:S02]  /*0090*/  IMAD.MOV.U32 R3, RZ, RZ, RZ ;  /* 0x000000ffff037224 */ /* 0x000fe400078e00ff */
[----:B------:R-:W-:Y:S01]  /*00a0*/  IMAD.MOV.U32 R4, RZ, RZ, RZ ;  /* 0x000000ffff047224 */ /* 0x000fe200078e00ff */
[----:B------:R-:W1:Y:S01]  /*00b0*/  LDCU.64 UR10, c[0x0][0x358] ;  /* 0x00006b00ff0a77ac */ /* 0x000e620008000a00 */
[----:B0-----:R-:W-:-:S09]  /*00c0*/  UISETP.GE.AND UP0, UPT, UR4, 0x1, UPT ;  /* 0x000000010400788c */ /* 0x001fd2000bf06270 */
[----:B-1----:R-:W-:Y:S05]  /*00d0*/  BRA.U !UP0, `(.L_x_0) ;  /* 0x0000001108087547 */ /* 0x002fea000b800000 */
[----:B------:R-:W0:Y:S02]  /*00e0*/  LDC.64 R6, c[0x0][0x390] ;  /* 0x0000e400ff067b82 */ /* 0x000e240000000a00 */
[----:B0-----:R-:W-:-:S06]  /*00f0*/  IMAD.WIDE R6, R2, 0x8, R6 ;  /* 0x0000000802067825 */ /* 0x001fcc00078e0206 */
[----:B------:R-:W5:Y:S01]  /*0100*/  LDG.E.64 R6, desc[UR10][R6.64] ;  /* 0x0000000a06067981 */ /* 0x000f62000c1e1b00 */
[----:B------:R-:W-:Y:S01]  /*0110*/  UISETP.GE.U32.AND UP0, UPT, UR4, 0x8, UPT ;  /* 0x000000080400788c */ /* 0x000fe2000bf06070 */
[----:B------:R-:W-:Y:S02]  /*0120*/  HFMA2 R0, -RZ, RZ, 0, 0 ;  /* 0x00000000ff007431 */ /* 0x000fe400000001ff */
[----:B------:R-:W-:Y:S02]  /*0130*/  IMAD.MOV.U32 R4, RZ, RZ, RZ ;  /* 0x000000ffff047224 */ /* 0x000fe400078e00ff */
[----:B------:R-:W-:-:S04]  /*0140*/  IMAD.MOV.U32 R3, RZ, RZ, RZ ;  /* 0x000000ffff037224 */ /* 0x000fc800078e00ff */
[----:B------:R-:W-:Y:S05]  /*0150*/  BRA.U !UP0, `(.L_x_1) ;  /* 0x0000000508f87547 */ /* 0x000fea000b800000 */
[----:B------:R-:W0:Y:S01]  /*0160*/  LDCU.64 UR6, c[0x0][0x3b0] ;  /* 0x00007600ff0677ac */ /* 0x000e220008000a00 */
[----:B------:R-:W1:Y:S01]  /*0170*/  LDC R0, c[0x0][0x38c] ;  /* 0x0000e300ff007b82 */ /* 0x000e620000000800 */
[----:B------:R-:W-:Y:S01]  /*0180*/  MOV R4, RZ ;  /* 0x000000ff00047202 */ /* 0x000fe20000000f00 */
[----:B------:R-:W-:Y:S01]  /*0190*/  IMAD.MOV.U32 R3, RZ, RZ, RZ ;  /* 0x000000ffff037224 */ /* 0x000fe200078e00ff */
[----:B------:R-:W2:Y:S01]  /*01a0*/  LDCU UR8, c[0x0][0x3bc] ;  /* 0x00007780ff0877ac */ /* 0x000ea20008000800 */
[----:B------:R-:W-:-:S04]  /*01b0*/  ULOP3.LUT UR4, UR4, 0x7ffffff8, URZ, 0xc0, !UPT ;  /* 0x7ffffff804047892 */ /* 0x000fc8000f8ec0ff */
[----:B------:R-:W3:Y:S01]  /*01c0*/  LDC.64 R8, c[0x0][0x380] ;  /* 0x0000e000ff087b82 */ /* 0x000ee20000000a00 */
[----:B0-----:R-:W-:-:S04]  /*01d0*/  UIADD3 UR5, UP0, UPT, UR6, 0x20, URZ ;  /* 0x0000002006057890 */ /* 0x001fc8000ff1e0ff */
[----:B------:R-:W-:Y:S01]  /*01e0*/  UIADD3.X UR6, UPT, UPT, URZ, UR7, URZ, UP0, !UPT ;  /* 0x00000007ff067290 */ /* 0x000fe200087fe4ff */
[----:B--2---:R-:W-:Y:S01]  /*01f0*/  IMAD.U32 R5, RZ, RZ, UR8 ;  /* 0x00000008ff057e24 */ /* 0x004fe2000f8e00ff */
[----:B------:R-:W-:Y:S01]  /*0200*/  MOV R14, UR5 ;  /* 0x00000005000e7c02 */ /* 0x000fe20008000f00 */
[----:B------:R-:W-:-:S03]  /*0210*/  UIADD3 UR7, UPT, UPT, -UR4, URZ, URZ ;  /* 0x000000ff04077290 */ /* 0x000fc6000fffe1ff */
[----:B------:R-:W-:-:S09]  /*0220*/  IMAD.U32 R15, RZ, RZ, UR6 ;  /* 0x00000006ff0f7e24 */ /* 0x000fd2000f8e00ff */
.L_x_2:
[----:B---34-:R-:W-:-:S05]  /*0230*/  IMAD.WIDE R20, R5, 0x8, R8 ;  /* 0x0000000805147825 */ /* 0x018fca00078e0208 */
[----:B------:R-:W2:Y:S02]  /*0240*/  LDG.E.64 R10, desc[UR10][R20.64] ;  /* 0x0000000a140a7981 */ /* 0x000ea4000c1e1b00 */
[----:B--2--5:R-:W-:Y:S01]  /*0250*/  DSETP.GEU.AND P0, PT, R10, R6, PT ;  /* 0x000000060a00722a */ /* 0x024fe20003f0e000 */
[----:B------:R-:W-:Y:S01]  /*0260*/  IMAD.MOV.U32 R10, RZ, RZ, R14 ;  /* 0x000000ffff0a7224 */ /* 0x000fe200078e000e */
[----:B------:R-:W-:-:S12]  /*0270*/  MOV R11, R15 ;  /* 0x0000000f000b7202 */ /* 0x000fd80000000f00 */
[----:B------:R-:W2:Y:S01]  /*0280*/  @!P0 LDG.E.64 R12, desc[UR10][R10.64+-0x20] ;  /* 0xffffe00a0a0c8981 */ /* 0x000ea2000c1e1b00 */
[----:B------:R-:W0:Y:S08]  /*0290*/  @!P0 LDC.64 R14, c[0x0][0x3c0] ;  /* 0x0000f000ff0e8b82 */ /* 0x000e300000000a00 */
[----:B------:R-:W3:Y:S01]  /*02a0*/  @P0 LDC.64 R18, c[0x0][0x3c8] ;  /* 0x0000f200ff120b82 */ /* 0x000ee20000000a00 */
[----:B0-----:R-:W-:-:S05]  /*02b0*/  @!P0 IMAD.WIDE R14, R3, 0x8, R14 ;  /* 0x00000008030e8825 */ /* 0x001fca00078e020e */
[----:B--2---:R0:W-:Y:S04]  /*02c0*/  @!P0 STG.E.64 desc[UR10][R14.64], R12 ;  /* 0x0000000c0e008986 */ /* 0x0041e8000c101b0a */
[----:B------:R-:W2:Y:S01]  /*02d0*/  @P0 LDG.E.64 R16, desc[UR10][R10.64+-0x20] ;  /* 0xffffe00a0a100981 */ /* 0x000ea2000c1e1b00 */
[----:B---3--:R-:W-:-:S04]  /*02e0*/  @P0 IMAD.WIDE R18, R4, 0x8, R18 ;  /* 0x0000000804120825 */ /* 0x008fc800078e0212 */
[----:B-1----:R-:W-:Y:S01]  /*02f0*/  IMAD.WIDE R22, R0, 0x8, R20 ;  /* 0x0000000800167825 */ /* 0x002fe200078e0214 */
[----:B--2---:R1:W-:Y:S04]  /*0300*/  @P0 STG.E.64 desc[UR10][R18.64], R16 ;  /* 0x0000001012000986 */ /* 0x0043e8000c101b0a */
[----:B------:R-:W2:Y:S02]  /*0310*/  LDG.E.64 R20, desc[UR10][R22.64] ;  /* 0x0000000a16147981 */ /* 0x000ea4000c1e1b00 */
[----:B--2---:R-:W-:-:S14]  /*0320*/  DSETP.GEU.AND P1, PT, R20, R6, PT ;  /* 0x000000061400722a */ /* 0x004fdc0003f2e000 */
[----:B------:R-:W2:Y:S01]  /*0330*/  @P1 LDG.E.64 R20, desc[UR10][R10.64+-0x18] ;  /* 0xffffe80a0a141981 */ /* 0x000ea2000c1e1b00 */
[----:B------:R-:W3:Y:S01]  /*0340*/  @P1 LDC.64 R24, c[0x0][0x3c8] ;  /* 0x0000f200ff181b82 */ /* 0x000ee20000000a00 */
[----:B------:R-:W-:-:S07]  /*0350*/  @P0 VIADD R4, R4, 0x1 ;  /* 0x0000000104040836 */ /* 0x000fce0000000000 */
[----:B0-----:R-:W1:Y:S01]  /*0360*/  @!P1 LDC.64 R14, c[0x0][0x3c0] ;  /* 0x0000f000ff0e9b82 */ /* 0x001e620000000a00 */
[----:B---3--:R-:W-:-:S05]  /*0370*/  @P1 IMAD.WIDE R24, R4, 0x8, R24 ;  /* 0x0000000804181825 */ /* 0x008fca00078e0218 */
[----:B--2---:R0:W-:Y:S04]  /*0380*/  @P1 STG.E.64 desc[UR10][R24.64], R20 ;  /* 0x0000001418001986 */ /* 0x0041e8000c101b0a */
[----:B------:R-:W2:Y:S01]  /*0390*/  @!P1 LDG.E.64 R12, desc[UR10][R10.64+-0x18] ;  /* 0xffffe80a0a0c9981 */ /* 0x000ea2000c1e1b00 */
[----:B------:R-:W-:Y:S02]  /*03a0*/  @!P0 VIADD R3, R3, 0x1 ;  /* 0x0000000103038836 */ /* 0x000fe40000000000 */
[----:B------:R-:W-:-:S04]  /*03b0*/  IMAD.WIDE R22, R0, 0x8, R22 ;  /* 0x0000000800167825 */ /* 0x000fc800078e0216 */
[----:B-1----:R-:W-:-:S05]  /*03c0*/  @!P1 IMAD.WIDE R18, R3, 0x8, R14 ;  /* 0x0000000803129825 */ /* 0x002fca00078e020e */
[----:B--2---:R1:W-:Y:S04]  /*03d0*/  @!P1 STG.E.64 desc[UR10][R18.64], R12 ;  /* 0x0000000c12009986 */ /* 0x0043e8000c101b0a */
[----:B------:R-:W2:Y:S02]  /*03e0*/  LDG.E.64 R14, desc[UR10][R22.64] ;  /* 0x0000000a160e7981 */ /* 0x000ea4000c1e1b00 */
[----:B--2---:R-:W-:-:S14]  /*03f0*/  DSETP.GEU.AND P0, PT, R14, R6, PT ;  /* 0x000000060e00722a */ /* 0x004fdc0003f0e000 */
[----:B------:R-:W2:Y:S01]  /*0400*/  @P0 LDG.E.64 R14, desc[UR10][R10.64+-0x10] ;  /* 0xfffff00a0a0e0981 */ /* 0x000ea2000c1e1b00 */
[----:B------:R-:W3:Y:S01]  /*0410*/  @P0 LDC.64 R16, c[0x0][0x3c8] ;  /* 0x0000f200ff100b82 */ /* 0x000ee20000000a00 */
[----:B------:R-:W-:-:S07]  /*0420*/  @P1 IADD3 R4, PT, PT, R4, 0x1, RZ ;  /* 0x0000000104041810 */ /* 0x000fce0007ffe0ff */
[----:B0-----:R-:W0:Y:S01]  /*0430*/  @!P0 LDC.64 R24, c[0x0][0x3c0] ;  /* 0x0000f000ff188b82 */ /* 0x001e220000000a00 */
[----:B---3--:R-:W-:-:S05]  /*0440*/  @P0 IMAD.WIDE R20, R4, 0x8, R16 ;  /* 0x0000000804140825 */ /* 0x008fca00078e0210 */
[----:B--2---:R2:W-:Y:S04]  /*0450*/  @P0 STG.E.64 desc[UR10][R20.64], R14 ;  /* 0x0000000e14000986 */ /* 0x0045e8000c101b0a */
[----:B------:R-:W3:Y:S01]  /*0460*/  @!P0 LDG.E.64 R16, desc[UR10][R10.64+-0x10] ;  /* 0xfffff00a0a108981 */ /* 0x000ee2000c1e1b00 */
[----:B------:R-:W-:Y:S02]  /*0470*/  @!P1 VIADD R3, R3, 0x1 ;  /* 0x0000000103039836 */ /* 0x000fe40000000000 */
[----:B------:R-:W-:-:S04]  /*0480*/  IMAD.WIDE R22, R0, 0x8, R22 ;  /* 0x0000000800167825 */ /* 0x000fc800078e0216 */
[----:B0-----:R-:W-:-:S05]  /*0490*/  @!P0 IMAD.WIDE R24, R3, 0x8, R24 ;  /* 0x0000000803188825 */ /* 0x001fca00078e0218 */
[----:B---3--:R0:W-:Y:S04]  /*04a0*/  @!P0 STG.E.64 desc[UR10][R24.64], R16 ;  /* 0x0000001018008986 */ /* 0x0081e8000c101b0a */
[----:B-1----:R-:W3:Y:S02]  /*04b0*/  LDG.E.64 R12, desc[UR10][R22.64] ;  /* 0x0000000a160c7981 */ /* 0x002ee4000c1e1b00 */
[----:B---3--:R-:W-:-:S14]  /*04c0*/  DSETP.GEU.AND P1, PT, R12, R6, PT ;  /* 0x000000060c00722a */ /* 0x008fdc0003f2e000 */
[----:B------:R-:W3:Y:S01]  /*04d0*/  @P1 LDG.E.64 R12, desc[UR10][R10.64+-0x8] ;  /* 0xfffff80a0a0c1981 */ /* 0x000ee2000c1e1b00 */
[----:B------:R-:W1:Y:S01]  /*04e0*/  @P1 LDC.64 R18, c[0x0][0x3c8] ;  /* 0x0000f200ff121b82 */ /* 0x000e620000000a00 */
[----:B------:R-:W-:-:S07]  /*04f0*/  @P0 VIADD R4, R4, 0x1 ;  /* 0x0000000104040836 */ /* 0x000fce0000000000 */
[----:B--2---:R-:W2:Y:S01]  /*0500*/  @!P1 LDC.64 R20, c[0x0][0x3c0] ;  /* 0x0000f000ff149b82 */ /* 0x004ea20000000a00 */
[----:B-1----:R-:W-:-:S05]  /*0510*/  @P1 IMAD.WIDE R18, R4, 0x8, R18 ;  /* 0x0000000804121825 */ /* 0x002fca00078e0212 */
[----:B---3--:R1:W-:Y:S04]  /*0520*/  @P1 STG.E.64 desc[UR10][R18.64], R12 ;  /* 0x0000000c12001986 */ /* 0x0083e8000c101b0a */
[----:B------:R-:W3:Y:S01]  /*0530*/  @!P1 LDG.E.64 R14, desc[UR10][R10.64+-0x8] ;  /* 0xfffff80a0a0e9981 */ /* 0x000ee2000c1e1b00 */
[----:B------:R-:W-:Y:S01]  /*0540*/  @!P0 IADD3 R3, PT, PT, R3, 0x1, RZ ;  /* 0x0000000103038810 */ /* 0x000fe20007ffe0ff */
[----:B------:R-:W-:-:S04]  /*0550*/  IMAD.WIDE R22, R0, 0x8, R22 ;  /* 0x0000000800167825 */ /* 0x000fc800078e0216 */
[----:B--2---:R-:W-:-:S05]  /*0560*/  @!P1 IMAD.WIDE R20, R3, 0x8, R20 ;  /* 0x0000000803149825 */ /* 0x004fca00078e0214 */
[----:B---3--:R2:W-:Y:S04]  /*0570*/  @!P1 STG.E.64 desc[UR10][R20.64], R14 ;  /* 0x0000000e14009986 */ /* 0x0085e8000c101b0a */
[----:B0-----:R-:W3:Y:S02]  /*0580*/  LDG.E.64 R16, desc[UR10][R22.64] ;  /* 0x0000000a16107981 */ /* 0x001ee4000c1e1b00 */
[----:B---3--:R-:W-:-:S14]  /*0590*/  DSETP.GEU.AND P0, PT, R16, R6, PT ;  /* 0x000000061000722a */ /* 0x008fdc0003f0e000 */
[----:B------:R-:W3:Y:S01]  /*05a0*/  @P0 LDG.E.64 R16, desc[UR10][R10.64] ;  /* 0x0000000a0a100981 */ /* 0x000ee2000c1e1b00 */
[----:B------:R-:W0:Y:S01]  /*05b0*/  @P0 LDC.64 R24, c[0x0][0x3c8] ;  /* 0x0000f200ff180b82 */ /* 0x000e220000000a00 */
[----:B------:R-:W-:-:S07]  /*05c0*/  @P1 VIADD R4, R4, 0x1 ;  /* 0x0000000104041836 */ /* 0x000fce0000000000 */
[----:B-1----:R-:W1:Y:S01]  /*05d0*/  @!P0 LDC.64 R18, c[0x0][0x3c0] ;  /* 0x0000f000ff128b82 */ /* 0x002e620000000a00 */
[----:B0-----:R-:W-:-:S05]  /*05e0*/  @P0 IMAD.WIDE R24, R4, 0x8, R24 ;  /* 0x0000000804180825 */ /* 0x001fca00078e0218 */
[----:B---3--:R0:W-:Y:S04]  /*05f0*/  @P0 STG.E.64 desc[UR10][R24.64], R16 ;  /* 0x0000001018000986 */ /* 0x0081e8000c101b0a */
[----:B------:R-:W3:Y:S01]  /*0600*/  @!P0 LDG.E.64 R12, desc[UR10][R10.64] ;  /* 0x0000000a0a0c8981 */ /* 0x000ee2000c1e1b00 */
[----:B------:R-:W-:Y:S02]  /*0610*/  @!P1 VIADD R3, R3, 0x1 ;  /* 0x0000000103039836 */ /* 0x000fe40000000000 */
[----:B------:R-:W-:-:S04]  /*0620*/  IMAD.WIDE R22, R0, 0x8, R22 ;  /* 0x0000000800167825 */ /* 0x000fc800078e0216 */
[----:B-1----:R-:W-:-:S05]  /*0630*/  @!P0 IMAD.WIDE R18, R3, 0x8, R18 ;  /* 0x0000000803128825 */ /* 0x002fca00078e0212 */
[----:B---3--:R1:W-:Y:S04]  /*0640*/  @!P0 STG.E.64 desc[UR10][R18.64], R12 ;  /* 0x0000000c12008986 */ /* 0x0083e8000c101b0a */
[----:B--2---:R-:W2:Y:S02]  /*0650*/  LDG.E.64 R14, desc[UR10][R22.64] ;  /* 0x0000000a160e7981 */ /* 0x004ea4000c1e1b00 */
        /* <DEDUP_REMOVED lines=15> */
[----:B------:R-:W2:Y:S01]  /*0750*/  @P0 LDC.64 R18, c[0x0][0x3c8] ;  /* 0x0000f200ff120b82 */ /* 0x000ea20000000a00 */
[----:B------:R-:W-:-:S04]  /*0760*/  @P1 VIADD R4, R4, 0x1 ;  /* 0x0000000104041836 */ /* 0x000fc80000000000 */
[----:B--2---:R-:W-:-:S03]  /*0770*/  @P0 IMAD.WIDE R20, R4, 0x8, R18 ;  /* 0x0000000804140825 */ /* 0x004fc600078e0212 */
[----:B------:R-:W1:Y:S02]  /*0780*/  @!P0 LDC.64 R18, c[0x0][0x3c0] ;  /* 0x0000f000ff128b82 */ /* 0x000e640000000a00 */
[----:B---3--:R2:W-:Y:S04]  /*0790*/  @P0 STG.E.64 desc[UR10][R20.64], R12 ;  /* 0x0000000c14000986 */ /* 0x0085e8000c101b0a */
[----:B------:R-:W3:Y:S01]  /*07a0*/  @!P0 LDG.E.64 R14, desc[UR10][R10.64+0x10] ;  /* 0x0000100a0a0e8981 */ /* 0x000ee2000c1e1b00 */
[----:B------:R-:W-:Y:S01]  /*07b0*/  @!P1 IADD3 R3, PT, PT, R3, 0x1, RZ ;  /* 0x0000000103039810 */ /* 0x000fe20007ffe0ff */
[----:B0-----:R-:W-:-:S04]  /*07c0*/  IMAD.WIDE R16, R0, 0x8, R22 ;  /* 0x0000000800107825 */ /* 0x001fc800078e0216 */
[----:B-1----:R-:W-:-:S05]  /*07d0*/  @!P0 IMAD.WIDE R24, R3, 0x8, R18 ;  /* 0x0000000803188825 */ /* 0x002fca00078e0212 */
[----:B---3--:R0:W-:Y:S04]  /*07e0*/  @!P0 STG.E.64 desc[UR10][R24.64], R14 ;  /* 0x0000000e18008986 */ /* 0x0081e8000c101b0a */
[----:B------:R-:W3:Y:S02]  /*07f0*/  LDG.E.64 R16, desc[UR10][R16.64] ;  /* 0x0000000a10107981 */ /* 0x000ee4000c1e1b00 */
        /* <DEDUP_REMOVED lines=8> */
[----:B------:R-:W-:Y:S01]  /*0880*/  @!P0 VIADD R3, R3, 0x1 ;  /* 0x0000000103038836 */ /* 0x000fe20000000000 */
[----:B------:R-:W-:Y:S01]  /*0890*/  UIADD3 UR7, UPT, UPT, UR7, 0x8, URZ ;  /* 0x0000000807077890 */ /* 0x000fe2000fffe0ff */
[----:B0-----:R-:W-:Y:S01]  /*08a0*/  IADD3 R14, P0, PT, R10, 0x40, RZ ;  /* 0x000000400a0e7810 */ /* 0x001fe20007f1e0ff */
[----:B------:R-:W-:Y:S02]  /*08b0*/  IMAD R5, R0, 0x8, R5 ;  /* 0x0000000800057824 */ /* 0x000fe400078e0205 */
[----:B--2---:R-:W-:Y:S01]  /*08c0*/  @!P1 IMAD.WIDE R20, R3, 0x8, R20 ;  /* 0x0000000803149825 */ /* 0x004fe200078e0214 */
[----:B------:R-:W-:Y:S01]  /*08d0*/  UISETP.NE.AND UP0, UPT, UR7, URZ, UPT ;  /* 0x000000ff0700728c */ /* 0x000fe2000bf05270 */
[----:B------:R-:W-:-:S02]  /*08e0*/  IADD3.X R15, PT, PT, RZ, R11, RZ, P0, !PT ;  /* 0x0000000bff0f7210 */ /* 0x000fc400007fe4ff */
[----:B------:R-:W-:Y:S01]  /*08f0*/  @P1 VIADD R4, R4, 0x1 ;  /* 0x0000000104041836 */ /* 0x000fe20000000000 */
[----:B------:R-:W-:Y:S01]  /*0900*/  @!P1 IADD3 R3, PT, PT, R3, 0x1, RZ ;  /* 0x0000000103039810 */ /* 0x000fe20007ffe0ff */
[----:B---3--:R4:W-:Y:S04]  /*0910*/  @!P1 STG.E.64 desc[UR10][R20.64], R12 ;  /* 0x0000000c14009986 */ /* 0x0089e8000c101b0a */
[----:B------:R-:W-:Y:S05]  /*0920*/  BRA.U UP0, `(.L_x_2) ;  /* 0xfffffff900407547 */ /* 0x000fea000b83ffff */
[----:B------:R-:W-:-:S07]  /*0930*/  IMAD.U32 R0, RZ, RZ, UR4 ;  /* 0x00000004ff007e24 */ /* 0x000fce000f8e00ff */
.L_x_1:
[----:B------:R-:W0:Y:S02]  /*0940*/  LDCU UR4, c[0x0][0x3b8] ;  /* 0x00007700ff0477ac */ /* 0x000e240008000800 */
[----:B0-----:R-:W-:-:S09]  /*0950*/  ULOP3.LUT UP0, UR5, UR4, 0x7, URZ, 0xc0, !UPT ;  /* 0x0000000704057892 */ /* 0x001fd2000f80c0ff */
[----:B------:R-:W-:Y:S05]  /*0960*/  BRA.U !UP0, `(.L_x_0) ;  /* 0x0000000508e47547 */ /* 0x000fea000b800000 */
[----:B------:R-:W-:Y:S02]  /*0970*/  UISETP.GE.U32.AND UP0, UPT, UR5, 0x4, UPT ;  /* 0x000000040500788c */ /* 0x000fe4000bf06070 */
[----:B------:R-:W-:-:S04]  /*0980*/  ULOP3.LUT UR6, UR4, 0x3, URZ, 0xc0, !UPT ;  /* 0x0000000304067892 */ /* 0x000fc8000f8ec0ff */
[----:B------:R-:W-:-:S03]  /*0990*/  UISETP.NE.AND UP1, UPT, UR6, URZ, UPT ;  /* 0x000000ff0600728c */ /* 0x000fc6000bf25270 */
[----:B------:R-:W-:Y:S08]  /*09a0*/  BRA.U !UP0, `(.L_x_3) ;  /* 0x0000000108ec7547 */ /* 0x000ff0000b800000 */
[----:B------:R-:W0:Y:S08]  /*09b0*/  LDC R5, c[0x0][0x38c] ;  /* 0x0000e300ff057b82 */ /* 0x000e300000000800 */
[----:B------:R-:W0:Y:S08]  /*09c0*/  LDC R9, c[0x0][0x3bc] ;  /* 0x0000ef00ff097b82 */ /* 0x000e300000000800 */
[----:B------:R-:W1:Y:S08]  /*09d0*/  LDC.64 R14, c[0x0][0x380] ;  /* 0x0000e000ff0e7b82 */ /* 0x000e700000000a00 */
[----:B------:R-:W2:Y:S01]  /*09e0*/  LDC.64 R10, c[0x0][0x3b0] ;  /* 0x0000ec00ff0a7b82 */ /* 0x000ea20000000a00 */
[----:B0-----:R-:W-:-:S04]  /*09f0*/  IMAD R9, R0, R5, R9 ;  /* 0x0000000500097224 */ /* 0x001fc800078e0209 */
[----:B-1----:R-:W-:-:S05]  /*0a00*/  IMAD.WIDE R14, R9, 0x8, R14 ;  /* 0x00000008090e7825 */ /* 0x002fca00078e020e */
[----:B------:R-:W3:Y:S02]  /*0a10*/  LDG.E.64 R8, desc[UR10][R14.64] ;  /* 0x0000000a0e087981 */ /* 0x000ee4000c1e1b00 */
[----:B---3-5:R-:W-:Y:S01]  /*0a20*/  DSETP.GEU.AND P0, PT, R8, R6, PT ;  /* 0x000000060800722a */ /* 0x028fe20003f0e000 */
[----:B--2---:R-:W-:-:S13]  /*0a30*/  IMAD.WIDE.U32 R8, R0, 0x8, R10 ;  /* 0x0000000800087825 */ /* 0x004fda00078e000a */
[----:B------:R-:W2:Y:S01]  /*0a40*/  @P0 LDG.E.64 R10, desc[UR10][R8.64] ;  /* 0x0000000a080a0981 */ /* 0x000ea2000c1e1b00 */
[----:B----4-:R-:W0:Y:S08]  /*0a50*/  @P0 LDC.64 R12, c[0x0][0x3c8] ;  /* 0x0000f200ff0c0b82 */ /* 0x010e300000000a00 */
[----:B------:R-:W1:Y:S01]  /*0a60*/  @!P0 LDC.64 R16, c[0x0][0x3c0] ;  /* 0x0000f000ff108b82 */ /* 0x000e620000000a00 */
[----:B0-----:R-:W-:-:S05]  /*0a70*/  @P0 IMAD.WIDE R18, R4, 0x8, R12 ;  /* 0x0000000804120825 */ /* 0x001fca00078e020c */
[----:B--2---:R0:W-:Y:S04]  /*0a80*/  @P0 STG.E.64 desc[UR10][R18.64], R10 ;  /* 0x0000000a12000986 */ /* 0x0041e8000c101b0a */
[----:B------:R-:W2:Y:S01]  /*0a90*/  @!P0 LDG.E.64 R12, desc[UR10][R8.64] ;  /* 0x0000000a080c8981 */ /* 0x000ea2000c1e1b00 */
[----:B-1----:R-:W-:-:S04]  /*0aa0*/  @!P0 IMAD.WIDE R20, R3, 0x8, R16 ;  /* 0x0000000803148825 */ /* 0x002fc800078e0210 */
[----:B------:R-:W-:Y:S01]  /*0ab0*/  IMAD.WIDE R16, R5, 0x8, R14 ;  /* 0x0000000805107825 */ /* 0x000fe200078e020e */
[----:B--2---:R1:W-:Y:S04]  /*0ac0*/  @!P0 STG.E.64 desc[UR10][R20.64], R12 ;  /* 0x0000000c14008986 */ /* 0x0043e8000c101b0a */
[----:B------:R-:W2:Y:S02]  /*0ad0*/  LDG.E.64 R14, desc[UR10][R16.64] ;  /* 0x0000000a100e7981 */ /* 0x000ea4000c1e1b00 */
[----:B--2---:R-:W-:-:S14]  /*0ae0*/  DSETP.GEU.AND P1, PT, R14, R6, PT ;  /* 0x000000060e00722a */ /* 0x004fdc0003f2e000 */
[----:B------:R-:W2:Y:S01]  /*0af0*/  @P1 LDG.E.64 R14, desc[UR10][R8.64+0x8] ;  /* 0x0000080a080e1981 */ /* 0x000ea2000c1e1b00 */
[----:B------:R-:W3:Y:S01]  /*0b00*/  @P1 LDC.64 R22, c[0x0][0x3c8] ;  /* 0x0000f200ff161b82 */ /* 0x000ee20000000a00 */
[----:B------:R-:W-:-:S07]  /*0b10*/  @P0 VIADD R4, R4, 0x1 ;  /* 0x0000000104040836 */ /* 0x000fce0000000000 */
[----:B0-----:R-:W0:Y:S01]  /*0b20*/  @!P1 LDC.64 R18, c[0x0][0x3c0] ;  /* 0x0000f000ff129b82 */ /* 0x001e220000000a00 */
[----:B---3--:R-:W-:-:S05]  /*0b30*/  @P1 IMAD.WIDE R22, R4, 0x8, R22 ;  /* 0x0000000804161825 */ /* 0x008fca00078e0216 */
[----:B--2---:R2:W-:Y:S04]  /*0b40*/  @P1 STG.E.64 desc[UR10][R22.64], R14 ;  /* 0x0000000e16001986 */ /* 0x0045e8000c101b0a */
[----:B------:R-:W3:Y:S01]  /*0b50*/  @!P1 LDG.E.64 R10, desc[UR10][R8.64+0x8] ;  /* 0x0000080a080a9981 */ /* 0x000ee2000c1e1b00 */
[----:B------:R-:W-:Y:S01]  /*0b60*/  @!P0 IADD3 R3, PT, PT, R3, 0x1, RZ ;  /* 0x0000000103038810 */ /* 0x000fe20007ffe0ff */
        /* <DEDUP_REMOVED lines=12> */
[----:B------:R-:W-:Y:S02]  /*0c30*/  @!P1 VIADD R3, R3, 0x1 ;  /* 0x0000000103039836 */ /* 0x000fe40000000000 */
[----:B0-----:R-:W-:-:S04]  /*0c40*/  IMAD.WIDE R10, R5, 0x8, R16 ;  /* 0x00000008050a7825 */ /* 0x001fc800078e0210 */
[----:B--2---:R-:W-:-:S05]  /*0c50*/  @!P0 IMAD.WIDE R22, R3, 0x8, R22 ;  /* 0x0000000803168825 */ /* 0x004fca00078e0216 */
[----:B---3--:R0:W-:Y:S04]  /*0c60*/  @!P0 STG.E.64 desc[UR10][R22.64], R14 ;  /* 0x0000000e16008986 */ /* 0x0081e8000c101b0a */
[----:B------:R-:W2:Y:S02]  /*0c70*/  LDG.E.64 R10, desc[UR10][R10.64] ;  /* 0x0000000a0a0a7981 */ /* 0x000ea4000c1e1b00 */
[----:B--2---:R-:W-:-:S14]  /*0c80*/  DSETP.GEU.AND P1, PT, R10, R6, PT ;  /* 0x000000060a00722a */ /* 0x004fdc0003f2e000 */
[----:B------:R-:W2:Y:S01]  /*0c90*/  @P1 LDG.E.64 R16, desc[UR10][R8.64+0x18] ;  /* 0x0000180a08101981 */ /* 0x000ea2000c1e1b00 */
[----:B------:R-:W3:Y:S01]  /*0ca0*/  @P1 LDC.64 R18, c[0x0][0x3c8] ;  /* 0x0000f200ff121b82 */ /* 0x000ee20000000a00 */
[----:B------:R-:W-:-:S07]  /*0cb0*/  @P0 IADD3 R4, PT, PT, R4, 0x1, RZ ;  /* 0x0000000104040810 */ /* 0x000fce0007ffe0ff */
[----:B-1----:R-:W1:Y:S01]  /*0cc0*/  @!P1 LDC.64 R20, c[0x0][0x3c0] ;  /* 0x0000f000ff149b82 */ /* 0x002e620000000a00 */
[----:B---3--:R-:W-:-:S05]  /*0cd0*/  @P1 IMAD.WIDE R18, R4, 0x8, R18 ;  /* 0x0000000804121825 */ /* 0x008fca00078e0212 */
[----:B--2---:R0:W-:Y:S04]  /*0ce0*/  @P1 STG.E.64 desc[UR10][R18.64], R16 ;  /* 0x0000001012001986 */ /* 0x0041e8000c101b0a */
[----:B------:R-:W2:Y:S01]  /*0cf0*/  @!P1 LDG.E.64 R12, desc[UR10][R8.64+0x18] ;  /* 0x0000180a080c9981 */ /* 0x000ea2000c1e1b00 */
[----:B------:R-:W-:Y:S01]  /*0d00*/  @!P0 VIADD R3, R3, 0x1 ;  /* 0x0000000103038836 */ /* 0x000fe20000000000 */
[----:B------:R-:W-:Y:S01]  /*0d10*/  @P1 IADD3 R4, PT, PT, R4, 0x1, RZ ;  /* 0x0000000104041810 */ /* 0x000fe20007ffe0ff */
[----:B------:R-:W-:Y:S02]  /*0d20*/  VIADD R0, R0, 0x4 ;  /* 0x0000000400007836 */ /* 0x000fe40000000000 */
[----:B-1----:R-:W-:-:S04]  /*0d30*/  @!P1 IMAD.WIDE R20, R3, 0x8, R20 ;  /* 0x0000000803149825 */ /* 0x002fc800078e0214 */
[----:B------:R-:W-:Y:S01]  /*0d40*/  @!P1 VIADD R3, R3, 0x1 ;  /* 0x0000000103039836 */ /* 0x000fe20000000000 */
[----:B--2---:R0:W-:Y:S06]  /*0d50*/  @!P1 STG.E.64 desc[UR10][R20.64], R12 ;  /* 0x0000000c14009986 */ /* 0x0041ec000c101b0a */
.L_x_3:
[----:B------:R-:W-:Y:S05]  /*0d60*/  BRA.U !UP1, `(.L_x_0) ;  /* 0x0000000109e47547 */ /* 0x000fea000b800000 */
[----:B------:R-:W-:Y:S02]  /*0d70*/  UISETP.NE.AND UP0, UPT, UR6, 0x1, UPT ;  /* 0x000000010600788c */ /* 0x000fe4000bf05270 */
[----:B------:R-:W-:-:S04]  /*0d80*/  ULOP3.LUT UR4, UR4, 0x1, URZ, 0xc0, !UPT ;  /* 0x0000000104047892 */ /* 0x000fc8000f8ec0ff */
[----:B------:R-:W-:-:S03]  /*0d90*/  UISETP.NE.U32.AND UP1, UPT, UR4, 0x1, UPT ;  /* 0x000000010400788c */ /* 0x000fc6000bf25070 */
[----:B------:R-:W-:Y:S08]  /*0da0*/  BRA.U !UP0, `(.L_x_4) ;  /* 0x0000000108847547 */ /* 0x000ff0000b800000 */
[----:B------:R-:W0:Y:S08]  /*0db0*/  LDC R5, c[0x0][0x38c] ;  /* 0x0000e300ff057b82 */ /* 0x000e300000000800 */
[----:B------:R-:W0:Y:S08]  /*0dc0*/  LDC R10, c[0x0][0x3bc] ;  /* 0x0000ef00ff0a7b82 */ /* 0x000e300000000800 */
[----:B------:R-:W1:Y:S01]  /*0dd0*/  LDC.64 R8, c[0x0][0x380] ;  /* 0x0000e000ff087b82 */ /* 0x000e620000000a00 */
[----:B0-----:R-:W-:-:S07]  /*0de0*/  IMAD R15, R0, R5, R10 ;  /* 0x00000005000f7224 */ /* 0x001fce00078e020a */
[----:B------:R-:W0:Y:S01]  /*0df0*/  LDC.64 R10, c[0x0][0x3b0] ;  /* 0x0000ec00ff0a7b82 */ /* 0x000e220000000a00 */
[----:B-1----:R-:W-:-:S05]  /*0e00*/  IMAD.WIDE R14, R15, 0x8, R8 ;  /* 0x000000080f0e7825 */ /* 0x002fca00078e0208 */
[----:B------:R-:W2:Y:S02]  /*0e10*/  LDG.E.64 R8, desc[UR10][R14.64] ;  /* 0x0000000a0e087981 */ /* 0x000ea4000c1e1b00 */
[----:B--2--5:R-:W-:Y:S01]  /*0e20*/  DSETP.GEU.AND P0, PT, R8, R6, PT ;  /* 0x000000060800722a */ /* 0x024fe20003f0e000 */
[----:B0-----:R-:W-:-:S13]  /*0e30*/  IMAD.WIDE.U32 R8, R0, 0x8, R10 ;  /* 0x0000000800087825 */ /* 0x001fda00078e000a */
        /* <DEDUP_REMOVED lines=8> */
[----:B--2---:R1:W-:Y:S05]  /*0ec0*/  @!P0 STG.E.64 desc[UR10][R20.64], R12 ;  /* 0x0000000c14008986 */ /* 0x0043ea000c101b0a */
        /* <DEDUP_REMOVED lines=8> */
[----:B------:R-:W2:Y:S01]  /*0f50*/  @!P1 LDG.E.64 R10, desc[UR10][R8.64+0x8] ;  /* 0x0000080a080a9981 */ /* 0x000ea2000c1e1b00 */
[----:B------:R-:W-:Y:S01]  /*0f60*/  @!P0 IADD3 R3, PT, PT, R3, 0x1, RZ ;  /* 0x0000000103038810 */ /* 0x000fe20007ffe0ff */
[----:B------:R-:W-:Y:S02]  /*0f70*/  VIADD R0, R0, 0x2 ;  /* 0x0000000200007836 */ /* 0x000fe40000000000 */
[----:B------:R-:W-:Y:S02]  /*0f80*/  @P1 VIADD R4, R4, 0x1 ;  /* 0x0000000104041836 */ /* 0x000fe40000000000 */
[C---:B0-----:R-:W-:Y:S01]  /*0f90*/  @!P1 IMAD.WIDE R18, R3.reuse, 0x8, R18 ;  /* 0x0000000803129825 */ /* 0x041fe200078e0212 */
[----:B------:R-:W-:-:S04]  /*0fa0*/  @!P1 IADD3 R3, PT, PT, R3, 0x1, RZ ;  /* 0x0000000103039810 */ /* 0x000fc80007ffe0ff */
[----:B--2---:R1:W-:Y:S03]  /*0fb0*/  @!P1 STG.E.64 desc[UR10][R18.64], R10 ;  /* 0x0000000a12009986 */ /* 0x0043e6000c101b0a */
.L_x_4:
[----:B------:R-:W-:Y:S05]  /*0fc0*/  BRA.U UP1, `(.L_x_0) ;  /* 0x00000001014c7547 */ /* 0x000fea000b800000 */
[----:B------:R-:W2:Y:S01]  /*0fd0*/  LDC R5, c[0x0][0x3bc] ;  /* 0x0000ef00ff057b82 */ /* 0x000ea20000000800 */
[----:B------:R-:W2:Y:S07]  /*0fe0*/  LDCU UR4, c[0x0][0x38c] ;  /* 0x00007180ff0477ac */ /* 0x000eae0008000800 */
[----:B------:R-:W3:Y:S08]  /*0ff0*/  LDC.64 R8, c[0x0][0x380] ;  /* 0x0000e000ff087b82 */ /* 0x000ef00000000a00 */
[----:B-1----:R-:W1:Y:S01]  /*1000*/  LDC.64 R10, c[0x0][0x3b0] ;  /* 0x0000ec00ff0a7b82 */ /* 0x002e620000000a00 */
[----:B--2---:R-:W-:-:S04]  /*1010*/  IMAD R5, R0, UR4, R5 ;  /* 0x0000000400057c24 */ /* 0x004fc8000f8e0205 */
[----:B---3--:R-:W-:-:S06]  /*1020*/  IMAD.WIDE R8, R5, 0x8, R8 ;  /* 0x0000000805087825 */ /* 0x008fcc00078e0208 */
[----:B------:R-:W2:Y:S02]  /*1030*/  LDG.E.64 R8, desc[UR10][R8.64] ;  /* 0x0000000a08087981 */ /* 0x000ea4000c1e1b00 */
[----:B--2--5:R-:W-:Y:S01]  /*1040*/  DSETP.GEU.AND P0, PT, R8, R6, PT ;  /* 0x000000060800722a */ /* 0x024fe20003f0e000 */
[----:B-1----:R-:W-:-:S13]  /*1050*/  IMAD.WIDE.U32 R6, R0, 0x8, R10 ;  /* 0x0000000800067825 */ /* 0x002fda00078e000a */
[----:B------:R-:W2:Y:S01]  /*1060*/  @P0 LDG.E.64 R10, desc[UR10][R6.64] ;  /* 0x0000000a060a0981 */ /* 0x000ea2000c1e1b00 */
[----:B0---4-:R-:W0:Y:S08]  /*1070*/  @P0 LDC.64 R12, c[0x0][0x3c8] ;  /* 0x0000f200ff0c0b82 */ /* 0x011e300000000a00 */
[----:B------:R-:W1:Y:S01]  /*1080*/  @!P0 LDC.64 R16, c[0x0][0x3c0] ;  /* 0x0000f000ff108b82 */ /* 0x000e620000000a00 */
[----:B0-----:R-:W-:-:S05]  /*1090*/  @P0 IMAD.WIDE R14, R4, 0x8, R12 ;  /* 0x00000008040e0825 */ /* 0x001fca00078e020c */
[----:B--2---:R2:W-:Y:S04]  /*10a0*/  @P0 STG.E.64 desc[UR10][R14.64], R10 ;  /* 0x0000000a0e000986 */ /* 0x0045e8000c101b0a */
[----:B------:R-:W3:Y:S01]  /*10b0*/  @!P0 LDG.E.64 R12, desc[UR10][R6.64] ;  /* 0x0000000a060c8981 */ /* 0x000ee2000c1e1b00 */
[----:B-1----:R-:W-:-:S04]  /*10c0*/  @!P0 IMAD.WIDE R16, R3, 0x8, R16 ;  /* 0x0000000803108825 */ /* 0x002fc800078e0210 */
[----:B------:R-:W-:Y:S02]  /*10d0*/  @P0 VIADD R4, R4, 0x1 ;  /* 0x0000000104040836 */ /* 0x000fe40000000000 */
[----:B------:R-:W-:Y:S01]  /*10e0*/  @!P0 VIADD R3, R3, 0x1 ;  /* 0x0000000103038836 */ /* 0x000fe20000000000 */
[----:B---3--:R2:W-:Y:S06]  /*10f0*/  @!P0 STG.E.64 desc[UR10][R16.64], R12 ;  /* 0x0000000c10008986 */ /* 0x0085ec000c101b0a */
.L_x_0:
[----:B------:R-:W-:Y:S01]  /*1100*/  ISETP.GE.AND P0, PT, R3, 0x1, PT ;  /* 0x000000010300780c */ /* 0x000fe20003f06270 */
[----:B------:R-:W-:Y:S01]  /*1110*/  BSSY.RECONVERGENT B0, `(.L_x_5) ;  /* 0x0000218000007945 */ /* 0x000fe20003800200 */
[----:B0-2---:R-:W-:-:S11]  /*1120*/  CS2R R14, SRZ ;  /* 0x00000000000e7805 */ /* 0x005fd6000001ff00 */
[----:B------:R-:W-:Y:S05]  /*1130*/  @!P0 BRA `(.L_x_6) ;  /* 0x0000002000548947 */ /* 0x000fea0003800000 */
[----:B-----5:R-:W0:Y:S01]  /*1140*/  LDC.64 R6, c[0x0][0x3d0] ;  /* 0x0000f400ff067b82 */ /* 0x020e220000000a00 */
[C---:B------:R-:W-:Y:S01]  /*1150*/  ISETP.GE.U32.AND P0, PT, R3.reuse, 0x10, PT ;  /* 0x000000100300780c */ /* 0x040fe20003f06070 */
[----:B------:R-:W-:Y:S01]  /*1160*/  BSSY.RECONVERGENT B1, `(.L_x_7) ;  /* 0x0000023000017945 */ /* 0x000fe20003800200 */
[----:B-1--4-:R-:W-:Y:S02]  /*1170*/  LOP3.LUT R12, R3, 0xf, RZ, 0xc0, !PT ;  /* 0x0000000f030c7812 */ /* 0x012fe400078ec0ff */
[----:B------:R-:W-:Y:S02]  /*1180*/  MOV R5, RZ ;  /* 0x000000ff00057202 */ /* 0x000fe40000000f00 */
[----:B------:R-:W-:-:S07]  /*1190*/  ISETP.NE.AND P1, PT, R12, RZ, PT ;  /* 0x000000ff0c00720c */ /* 0x000fce0003f25270 */
[----:B------:R-:W-:Y:S06]  /*11a0*/  @!P0 BRA `(.L_x_8) ;  /* 0x0000000000788947 */ /* 0x000fec0003800000 */
[----:B------:R-:W-:Y:S01]  /*11b0*/  IMAD.MOV.U32 R8, RZ, RZ, 0x40 ;  /* 0x00000040ff087424 */ /* 0x000fe200078e00ff */
[----:B------:R-:W-:Y:S01]  /*11c0*/  LOP3.LUT R5, R3, 0x7ffffff0, RZ, 0xc0, !PT ;  /* 0x7ffffff003057812 */ /* 0x000fe200078ec0ff */
[----:B------:R-:W-:-:S03]  /*11d0*/  IMAD.MOV.U32 R9, RZ, RZ, 0x0 ;  /* 0x00000000ff097424 */ /* 0x000fc600078e00ff */
[----:B------:R-:W-:Y:S01]  /*11e0*/  IADD3 R0, PT, PT, -R5, RZ, RZ ;  /* 0x000000ff05007210 */ /* 0x000fe20007ffe1ff */
[----:B0-----:R-:W-:-:S04]  /*11f0*/  IMAD.WIDE.U32 R8, R6, 0x1, R8 ;  /* 0x0000000106087825 */ /* 0x001fc800078e0008 */
[----:B------:R-:W-:Y:S02]  /*1200*/  IMAD.IADD R11, R9, 0x1, R7 ;  /* 0x00000001090b7824 */ /* 0x000fe400078e0207 */
[----:B------:R-:W-:-:S07]  /*1210*/  IMAD.MOV.U32 R10, RZ, RZ, R8 ;  /* 0x000000ffff0a7224 */ /* 0x000fce00078e0008 */
.L_x_9:
[----:B-1----:R-:W-:Y:S01]  /*1220*/  MOV R8, R10 ;  /* 0x0000000a00087202 */ /* 0x002fe20000000f00 */
[----:B------:R-:W-:Y:S02]  /*1230*/  IMAD.MOV.U32 R9, RZ, RZ, R11 ;  /* 0x000000ffff097224 */ /* 0x000fe400078e000b */
[----:B------:R-:W-:Y:S01]  /*1240*/  VIADD R0, R0, 0x10 ;  /* 0x0000001000007836 */ /* 0x000fe20000000000 */
[----:B------:R-:W-:Y:S02]  /*1250*/  IADD3 R10, P2, PT, R8, 0x80, RZ ;  /* 0x00000080080a7810 */ /* 0x000fe40007f5e0ff */
[----:B------:R1:W-:Y:S02]  /*1260*/  STG.E.64 desc[UR10][R8.64+-0x40], RZ ;  /* 0xffffc0ff08007986 */ /* 0x0003e4000c101b0a */
[----:B------:R-:W-:Y:S02]  /*1270*/  ISETP.NE.AND P0, PT, R0, RZ, PT ;  /* 0x000000ff0000720c */ /* 0x000fe40003f05270 */
[----:B------:R1:W-:Y:S01]  /*1280*/  STG.E.64 desc[UR10][R8.64+-0x38], RZ ;  /* 0xffffc8ff08007986 */ /* 0x0003e2000c101b0a */
[----:B------:R-:W-:-:S03]  /*1290*/  IADD3.X R11, PT, PT, RZ, R9, RZ, P2, !PT ;  /* 0x00000009ff0b7210 */ /* 0x000fc600017fe4ff */
[----:B------:R1:W-:Y:S04]  /*12a0*/  STG.E.64 desc[UR10][R8.64+-0x30], RZ ;  /* 0xffffd0ff08007986 */ /* 0x0003e8000c101b0a */
        /* <DEDUP_REMOVED lines=12> */
[----:B------:R1:W-:Y:S01]  /*1370*/  STG.E.64 desc[UR10][R8.64+0x38], RZ ;  /* 0x000038ff08007986 */ /* 0x0003e2000c101b0a */
[----:B------:R-:W-:Y:S05]  /*1380*/  @P0 BRA `(.L_x_9) ;  /* 0xfffffffc00a40947 */ /* 0x000fea000383ffff */
.L_x_8:
[----:B------:R-:W-:Y:S05]  /*1390*/  BSYNC.RECONVERGENT B1 ;  /* 0x0000000000017941 */ /* 0x000fea0003800200 */
.L_x_7:
[----:B------:R-:W-:Y:S04]  /*13a0*/  BSSY.RECONVERGENT B1, `(.L_x_10) ;  /* 0x0000028000017945 */ /* 0x000fe80003800200 */
[----:B------:R-:W-:Y:S05]  /*13b0*/  @!P1 BRA `(.L_x_11) ;  /* 0x0000000000989947 */ /* 0x000fea0003800000 */
[----:B------:R-:W-:Y:S01]  /*13c0*/  ISETP.GE.U32.AND P0, PT, R12, 0x8, PT ;  /* 0x000000080c00780c */ /* 0x000fe20003f06070 */
[----:B------:R-:W-:Y:S01]  /*13d0*/  BSSY.RECONVERGENT B2, `(.L_x_12) ;  /* 0x000000f000027945 */ /* 0x000fe20003800200 */
[----:B------:R-:W-:-:S04]  /*13e0*/  LOP3.LUT R0, R3, 0x7, RZ, 0xc0, !PT ;  /* 0x0000000703007812 */ /* 0x000fc800078ec0ff */
[----:B------:R-:W-:-:S07]  /*13f0*/  ISETP.NE.AND P1, PT, R0, RZ, PT ;  /* 0x000000ff0000720c */ /* 0x000fce0003f25270 */
[----:B------:R-:W-:Y:S06]  /*1400*/  @!P0 BRA `(.L_x_13) ;  /* 0x00000000002c8947 */ /* 0x000fec0003800000 */
[----:B-1----:R-:W1:Y:S02]  /*1410*/  LDC.64 R8, c[0x0][0x3d0] ;  /* 0x0000f400ff087b82 */ /* 0x002e640000000a00 */
[----:B-1----:R-:W-:-:S04]  /*1420*/  IMAD.WIDE.U32 R8, R5, 0x8, R8 ;  /* 0x0000000805087825 */ /* 0x002fc800078e0008 */
[----:B------:R-:W-:Y:S01]  /*1430*/  VIADD R5, R5, 0x8 ;  /* 0x0000000805057836 */ /* 0x000fe20000000000 */
[----:B------:R2:W-:Y:S04]  /*1440*/  STG.E.64 desc[UR10][R8.64], RZ ;  /* 0x000000ff08007986 */ /* 0x0005e8000c101b0a */
[----:B------:R2:W-:Y:S04]  /*1450*/  STG.E.64 desc[UR10][R8.64+0x8], RZ ;  /* 0x000008ff08007986 */ /* 0x0005e8000c101b0a */
[----:B------:R2:W-:Y:S04]  /*1460*/  STG.E.64 desc[UR10][R8.64+0x10], RZ ;  /* 0x000010ff08007986 */ /* 0x0005e8000c101b0a */
[----:B------:R2:W-:Y:S04]  /*1470*/  STG.E.64 desc[UR10][R8.64+0x18], RZ ;  /* 0x000018ff08007986 */ /* 0x0005e8000c101b0a */
[----:B------:R2:W-:Y:S04]  /*1480*/  STG.E.64 desc[UR10][R8.64+0x20], RZ ;  /* 0x000020ff08007986 */ /* 0x0005e8000c101b0a */
[----:B------:R2:W-:Y:S04]  /*1490*/  STG.E.64 desc[UR10][R8.64+0x28], RZ ;  /* 0x000028ff08007986 */ /* 0x0005e8000c101b0a */
[----:B------:R2:W-:Y:S04]  /*14a0*/  STG.E.64 desc[UR10][R8.64+0x30], RZ ;  /* 0x000030ff08007986 */ /* 0x0005e8000c101b0a */
[----:B------:R2:W-:Y:S02]  /*14b0*/  STG.E.64 desc[UR10][R8.64+0x38], RZ ;  /* 0x000038ff08007986 */ /* 0x0005e4000c101b0a */
.L_x_13:
[----:B------:R-:W-:Y:S05]  /*14c0*/  BSYNC.RECONVERGENT B2 ;  /* 0x0000000000027941 */ /* 0x000fea0003800200 */
.L_x_12:
[----:B------:R-:W-:Y:S05]  /*14d0*/  @!P1 BRA `(.L_x_11) ;  /* 0x0000000000509947 */ /* 0x000fea0003800000 */
[----:B------:R-:W-:Y:S02]  /*14e0*/  ISETP.GE.U32.AND P0, PT, R0, 0x4, PT ;  /* 0x000000040000780c */ /* 0x000fe40003f06070 */
[----:B------:R-:W-:-:S04]  /*14f0*/  LOP3.LUT R0, R3, 0x3, RZ, 0xc0, !PT ;  /* 0x0000000303007812 */ /* 0x000fc800078ec0ff */
[----:B------:R-:W-:-:S07]  /*1500*/  ISETP.NE.AND P1, PT, R0, RZ, PT ;  /* 0x000000ff0000720c */ /* 0x000fce0003f25270 */
[----:B-12---:R-:W1:Y:S02]  /*1510*/  @P0 LDC.64 R8, c[0x0][0x3d0] ;  /* 0x0000f400ff080b82 */ /* 0x006e640000000a00 */
[----:B-1----:R-:W-:-:S04]  /*1520*/  @P0 IMAD.WIDE.U32 R8, R5, 0x8, R8 ;  /* 0x0000000805080825 */ /* 0x002fc800078e0008 */
[----:B------:R-:W-:Y:S01]  /*1530*/  @P0 VIADD R5, R5, 0x4 ;  /* 0x0000000405050836 */ /* 0x000fe20000000000 */
[----:B------:R3:W-:Y:S04]  /*1540*/  @P0 STG.E.64 desc[UR10][R8.64], RZ ;  /* 0x000000ff08000986 */ /* 0x0007e8000c101b0a */
[----:B------:R3:W-:Y:S04]  /*1550*/  @P0 STG.E.64 desc[UR10][R8.64+0x8], RZ ;  /* 0x000008ff08000986 */ /* 0x0007e8000c101b0a */
[----:B------:R3:W-:Y:S04]  /*1560*/  @P0 STG.E.64 desc[UR10][R8.64+0x10], RZ ;  /* 0x000010ff08000986 */ /* 0x0007e8000c101b0a */
[----:B------:R3:W-:Y:S01]  /*1570*/  @P0 STG.E.64 desc[UR10][R8.64+0x18], RZ ;  /* 0x000018ff08000986 */ /* 0x0007e2000c101b0a */
[----:B------:R-:W-:Y:S05]  /*1580*/  @!P1 BRA `(.L_x_11) ;  /* 0x0000000000249947 */ /* 0x000fea0003800000 */
[----:B---3--:R-:W1:Y:S01]  /*1590*/  LDC.64 R8, c[0x0][0x3d0] ;  /* 0x0000f400ff087b82 */ /* 0x008e620000000a00 */
[----:B------:R-:W-:Y:S01]  /*15a0*/  IADD3 R0, PT, PT, -R0, RZ, RZ ;  /* 0x000000ff00007210 */ /* 0x000fe20007ffe1ff */
[----:B-1----:R-:W-:-:S07]  /*15b0*/  IMAD.WIDE.U32 R8, R5, 0x8, R8 ;  /* 0x0000000805087825 */ /* 0x002fce00078e0008 */
.L_x_14:
[----:B------:R-:W-:Y:S01]  /*15c0*/  VIADD R0, R0, 0x1 ;  /* 0x0000000100007836 */ /* 0x000fe20000000000 */
[----:B------:R1:W-:Y:S04]  /*15d0*/  STG.E.64 desc[UR10][R8.64], RZ ;  /* 0x000000ff08007986 */ /* 0x0003e8000c101b0a */
[----:B------:R-:W-:Y:S02]  /*15e0*/  ISETP.NE.AND P0, PT, R0, RZ, PT ;  /* 0x000000ff0000720c */ /* 0x000fe40003f05270 */
[----:B-1----:R-:W-:-:S05]  /*15f0*/  IADD3 R8, P1, PT, R8, 0x8, RZ ;  /* 0x0000000808087810 */ /* 0x002fca0007f3e0ff */
[----:B------:R-:W-:-:S06]  /*1600*/  IMAD.X R9, RZ, RZ, R9, P1 ;  /* 0x000000ffff097224 */ /* 0x000fcc00008e0609 */
[----:B------:R-:W-:Y:S05]  /*1610*/  @P0 BRA `(.L_x_14) ;  /* 0xfffffffc00e80947 */ /* 0x000fea000383ffff */
.L_x_11:
[----:B------:R-:W-:Y:S05]  /*1620*/  BSYNC.RECONVERGENT B1 ;  /* 0x0000000000017941 */ /* 0x000fea0003800200 */
.L_x_10:
[C---:B------:R-:W-:Y:S01]  /*1630*/  ISETP.GE.U32.AND P1, PT, R3.reuse, 0x4, PT ;  /* 0x000000040300780c */ /* 0x040fe20003f26070 */
[----:B------:R4:W0:Y:S01]  /*1640*/  I2F.F64.U32 R10, R3 ;  /* 0x00000003000a7312 */ /* 0x0008220000201800 */
[C---:B------:R-:W-:Y:S01]  /*1650*/  LOP3.LUT R0, R3.reuse, 0x3, RZ, 0xc0, !PT ;  /* 0x0000000303007812 */ /* 0x040fe200078ec0ff */
[----:B------:R-:W-:Y:S01]  /*1660*/  BSSY.RECONVERGENT B1, `(.L_x_15) ;  /* 0x000002a000017945 */ /* 0x000fe20003800200 */
[----:B------:R-:W-:Y:S01]  /*1670*/  HFMA2 R5, -RZ, RZ, 0, 0 ;  /* 0x00000000ff057431 */ /* 0x000fe200000001ff */
[----:B------:R-:W-:Y:S02]  /*1680*/  ISETP.NE.AND P0, PT, R3, 0x1, PT ;  /* 0x000000010300780c */ /* 0x000fe40003f05270 */
[----:B------:R-:W-:-:S06]  /*1690*/  ISETP.NE.AND P2, PT, R0, RZ, PT ;  /* 0x000000ff0000720c */ /* 0x000fcc0003f45270 */
[----:B----4-:R-:W-:Y:S07]  /*16a0*/  @!P1 BRA `(.L_x_16) ;  /* 0x0000000000949947 */ /* 0x010fee0003800000 */
[----:B------:R-:W4:Y:S01]  /*16b0*/  LDCU.64 UR4, c[0x0][0x3c0] ;  /* 0x00007800ff0477ac */ /* 0x000f220008000a00 */
[----:B------:R-:W-:-:S05]  /*16c0*/  LOP3.LUT R5, R3, 0x7ffffffc, RZ, 0xc0, !PT ;  /* 0x7ffffffc03057812 */ /* 0x000fca00078ec0ff */
[----:B------:R-:W-:Y:S01]  /*16d0*/  IMAD.MOV R14, RZ, RZ, -R5 ;  /* 0x000000ffff0e7224 */ /* 0x000fe200078e0a05 */
[----:B----4-:R-:W-:-:S04]  /*16e0*/  UIADD3 UR4, UP0, UPT, UR4, 0x10, URZ ;  /* 0x0000001004047890 */ /* 0x010fc8000ff1e0ff */
[----:B------:R-:W-:Y:S02]  /*16f0*/  UIADD3.X UR5, UPT, UPT, URZ, UR5, URZ, UP0, !UPT ;  /* 0x00000005ff057290 */ /* 0x000fe400087fe4ff */
[----:B-123--:R-:W-:-:S04]  /*1700*/  IMAD.U32 R8, RZ, RZ, UR4 ;  /* 0x00000004ff087e24 */ /* 0x00efc8000f8e00ff */
[----:B------:R-:W-:-:S07]  /*1710*/  MOV R9, UR5 ;  /* 0x0000000500097c02 */ /* 0x000fce0008000f00 */
.L_x_17:
[----:B------:R-:W2:Y:S01]  /*1720*/  LDG.E.64 R16, desc[UR10][R8.64+-0x10] ;  /* 0xfffff00a08107981 */ /* 0x000ea2000c1e1b00 */
[----:B----4-:R-:W1:Y:S01]  /*1730*/  LDC.64 R12, c[0x0][0x3d0] ;  /* 0x0000f400ff0c7b82 */ /* 0x010e620000000a00 */
[----:B--2---:R-:W1:Y:S02]  /*1740*/  F2I.F64.TRUNC R17, R16 ;  /* 0x0000001000117311 */ /* 0x004e64000030d100 */
[----:B-1----:R-:W-:-:S05]  /*1750*/  IMAD.WIDE R18, R17, 0x8, R12 ;  /* 0x0000000811127825 */ /* 0x002fca00078e020c */
[----:B------:R-:W2:Y:S02]  /*1760*/  LDG.E.64 R20, desc[UR10][R18.64] ;  /* 0x0000000a12147981 */ /* 0x000ea4000c1e1b00 */
[----:B--2---:R-:W-:-:S07]  /*1770*/  DADD R20, R20, 1 ;  /* 0x3ff0000014147429 */ /* 0x004fce0000000000 */
[----:B------:R1:W-:Y:S04]  /*1780*/  STG.E.64 desc[UR10][R18.64], R20 ;  /* 0x0000001412007986 */ /* 0x0003e8000c101b0a */
[----:B------:R-:W2:Y:S02]  /*1790*/  LDG.E.64 R22, desc[UR10][R8.64+-0x8] ;  /* 0xfffff80a08167981 */ /* 0x000ea4000c1e1b00 */
[----:B--2---:R-:W2:Y:S02]  /*17a0*/  F2I.F64.TRUNC R23, R22 ;  /* 0x0000001600177311 */ /* 0x004ea4000030d100 */
[----:B--2---:R-:W-:-:S05]  /*17b0*/  IMAD.WIDE R24, R23, 0x8, R12 ;  /* 0x0000000817187825 */ /* 0x004fca00078e020c */
        /* <DEDUP_REMOVED lines=9> */
[----:B-1----:R-:W2:Y:S02]  /*1850*/  LDG.E.64 R18, desc[UR10][R8.64+0x8] ;  /* 0x0000080a08127981 */ /* 0x002ea4000c1e1b00 */
[----:B--2---:R-:W1:Y:S02]  /*1860*/  F2I.F64.TRUNC R19, R18 ;  /* 0x0000001200137311 */ /* 0x004e64000030d100 */
[----:B-1----:R-:W-:-:S05]  /*1870*/  IMAD.WIDE R12, R19, 0x8, R12 ;  /* 0x00000008130c7825 */ /* 0x002fca00078e020c */
[----:B------:R-:W2:Y:S01]  /*1880*/  LDG.E.64 R20, desc[UR10][R12.64] ;  /* 0x0000000a0c147981 */ /* 0x000ea2000c1e1b00 */
[----:B------:R-:W-:Y:S01]  /*1890*/  VIADD R14, R14, 0x4 ;  /* 0x000000040e0e7836 */ /* 0x000fe20000000000 */
[----:B------:R-:W-:-:S04]  /*18a0*/  IADD3 R8, P3, PT, R8, 0x20, RZ ;  /* 0x0000002008087810 */ /* 0x000fc80007f7e0ff */
[----:B------:R-:W-:Y:S01]  /*18b0*/  ISETP.NE.AND P1, PT, R14, RZ, PT ;  /* 0x000000ff0e00720c */ /* 0x000fe20003f25270 */
[----:B------:R-:W-:Y:S01]  /*18c0*/  IMAD.X R9, RZ, RZ, R9, P3 ;  /* 0x000000ffff097224 */ /* 0x000fe200018e0609 */
[----:B--2---:R-:W-:-:S07]  /*18d0*/  DADD R20, R20, 1 ;  /* 0x3ff0000014147429 */ /* 0x004fce0000000000 */
[----:B------:R4:W-:Y:S04]  /*18e0*/  STG.E.64 desc[UR10][R12.64], R20 ;  /* 0x000000140c007986 */ /* 0x0009e8000c101b0a */
[----:B------:R-:W-:Y:S05]  /*18f0*/  @P1 BRA `(.L_x_17) ;  /* 0xfffffffc00881947 */ /* 0x000fea000383ffff */
.L_x_16:
[----:B------:R-:W-:Y:S05]  /*1900*/  BSYNC.RECONVERGENT B1 ;  /* 0x0000000000017941 */ /* 0x000fea0003800200 */
.L_x_15:
[----:B------:R-:W-:Y:S04]  /*1910*/  BSSY.RECONVERGENT B1, `(.L_x_18) ;  /* 0x0000015000017945 */ /* 0x000fe80003800200 */
[----:B------:R-:W-:Y:S05]  /*1920*/  @!P2 BRA `(.L_x_19) ;  /* 0x00000000004ca947 */ /* 0x000fea0003800000 */
[----:B----4-:R-:W4:Y:S01]  /*1930*/  LDC.64 R12, c[0x0][0x3c0] ;  /* 0x0000f000ff0c7b82 */ /* 0x010f220000000a00 */
[----:B------:R-:W-:-:S07]  /*1940*/  IMAD.MOV R0, RZ, RZ, -R0 ;  /* 0x000000ffff007224 */ /* 0x000fce00078e0a00 */
[----:B-123--:R-:W1:Y:S01]  /*1950*/  LDC.64 R8, c[0x0][0x3d0] ;  /* 0x0000f400ff087b82 */ /* 0x00ee620000000a00 */
[----:B----4-:R-:W-:-:S04]  /*1960*/  IMAD.WIDE.U32 R12, R5, 0x8, R12 ;  /* 0x00000008050c7825 */ /* 0x010fc800078e000c */
[----:B------:R-:W-:Y:S01]  /*1970*/  IMAD.MOV.U32 R18, RZ, RZ, R13 ;  /* 0x000000ffff127224 */ /* 0x000fe200078e000d */
[----:B------:R-:W-:-:S07]  /*1980*/  MOV R5, R12 ;  /* 0x0000000c00057202 */ /* 0x000fce0000000f00 */
.L_x_20:
[----:B------:R-:W-:Y:S01]  /*1990*/  MOV R12, R5 ;  /* 0x00000005000c7202 */ /* 0x000fe20000000f00 */
[----:B------:R-:W-:-:S06]  /*19a0*/  IMAD.MOV.U32 R13, RZ, RZ, R18 ;  /* 0x000000ffff0d7224 */ /* 0x000fcc00078e0012 */
[----:B------:R-:W2:Y:S02]  /*19b0*/  LDG.E.64 R12, desc[UR10][R12.64] ;  /* 0x0000000a0c0c7981 */ /* 0x000ea4000c1e1b00 */
[----:B-12---:R-:W1:Y:S02]  /*19c0*/  F2I.F64.TRUNC R15, R12 ;  /* 0x0000000c000f7311 */ /* 0x006e64000030d100 */
[----:B-1----:R-:W-:-:S05]  /*19d0*/  IMAD.WIDE R14, R15, 0x8, R8 ;  /* 0x000000080f0e7825 */ /* 0x002fca00078e0208 */
[----:B------:R-:W2:Y:S01]  /*19e0*/  LDG.E.64 R16, desc[UR10][R14.64] ;  /* 0x0000000a0e107981 */ /* 0x000ea2000c1e1b00 */
[----:B------:R-:W-:Y:S01]  /*19f0*/  VIADD R0, R0, 0x1 ;  /* 0x0000000100007836 */ /* 0x000fe20000000000 */
[----:B------:R-:W-:-:S04]  /*1a00*/  IADD3 R5, P2, PT, R5, 0x8, RZ ;  /* 0x0000000805057810 */ /* 0x000fc80007f5e0ff */
[----:B------:R-:W-:Y:S02]  /*1a10*/  ISETP.NE.AND P1, PT, R0, RZ, PT ;  /* 0x000000ff0000720c */ /* 0x000fe40003f25270 */
[----:B------:R-:W-:Y:S01]  /*1a20*/  IADD3.X R18, PT, PT, RZ, R18, RZ, P2, !PT ;  /* 0x00000012ff127210 */ /* 0x000fe200017fe4ff */
[----:B--2---:R-:W-:-:S07]  /*1a30*/  DADD R16, R16, 1 ;  /* 0x3ff0000010107429 */ /* 0x004fce0000000000 */
[----:B------:R1:W-:Y:S03]  /*1a40*/  STG.E.64 desc[UR10][R14.64], R16 ;  /* 0x000000100e007986 */ /* 0x0003e6000c101b0a */
[----:B------:R-:W-:Y:S05]  /*1a50*/  @P1 BRA `(.L_x_20) ;  /* 0xfffffffc00cc1947 */ /* 0x000fea000383ffff */
.L_x_19:
[----:B------:R-:W-:Y:S05]  /*1a60*/  BSYNC.RECONVERGENT B1 ;  /* 0x0000000000017941 */ /* 0x000fea0003800200 */
.L_x_18:
[----:B------:R-:W-:Y:S01]  /*1a70*/  BSSY.RECONVERGENT B2, `(.L_x_21) ;  /* 0x0000104000027945 */ /* 0x000fe20003800200 */
[----:B-1----:R-:W-:Y:S02]  /*1a80*/  CS2R R14, SRZ ;  /* 0x00000000000e7805 */ /* 0x002fe4000001ff00 */
[----:B----4-:R-:W-:Y:S01]  /*1a90*/  CS2R R20, SRZ ;  /* 0x0000000000147805 */ /* 0x010fe2000001ff00 */
[----:B------:R-:W-:Y:S06]  /*1aa0*/  @!P0 BRA `(.L_x_22) ;  /* 0x0000001000008947 */ /* 0x000fec0003800000 */
[----:B0-----:R-:W-:Y:S01]  /*1ab0*/  IADD3 R12, P0, PT, R6, 0x8, RZ ;  /* 0x00000008060c7810 */ /* 0x001fe20007f1e0ff */
[----:B------:R-:W-:Y:S01]  /*1ac0*/  BSSY.RECONVERGENT B3, `(.L_x_23) ;  /* 0x00000fd000037945 */ /* 0x000fe20003800200 */
[----:B------:R-:W-:Y:S02]  /*1ad0*/  LOP3.LUT R20, R3, 0x7ffffffe, RZ, 0xc0, !PT ;  /* 0x7ffffffe03147812 */ /* 0x000fe400078ec0ff */
[----:B------:R-:W-:Y:S01]  /*1ae0*/  CS2R R14, SRZ ;  /* 0x00000000000e7805 */ /* 0x000fe2000001ff00 */
[----:B------:R-:W-:Y:S02]  /*1af0*/  IMAD.X R13, RZ, RZ, R7, P0 ;  /* 0x000000ffff0d7224 */ /* 0x000fe400000e0607 */
[----:B------:R-:W-:-:S07]  /*1b00*/  IMAD.MOV R21, RZ, RZ, -R20 ;  /* 0x000000ffff157224 */ /* 0x000fce00078e0a14 */
.L_x_37:
[----:B--23--:R-:W2:Y:S01]  /*1b10*/  LDG.E.64 R8, desc[UR10][R12.64+-0x8] ;  /* 0xfffff80a0c087981 */ /* 0x00cea2000c1e1b00 */
[----:B------:R-:W-:Y:S01]  /*1b20*/  IADD3 R21, PT, PT, R21, 0x2, RZ ;  /* 0x0000000215157810 */ /* 0x000fe20007ffe0ff */
[----:B------:R-:W-:Y:S03]  /*1b30*/  BSSY.RECONVERGENT B4, `(.L_x_24) ;  /* 0x0000079000047945 */ /* 0x000fe60003800200 */
[----:B------:R-:W-:Y:S01]  /*1b40*/  ISETP.NE.AND P1, PT, R21, RZ, PT ;  /* 0x000000ff1500720c */ /* 0x000fe20003f25270 */
[----:B--2---:R-:W-:-:S14]  /*1b50*/  DSETP.NEU.AND P0, PT, R8, RZ, PT ;  /* 0x000000ff0800722a */ /* 0x004fdc0003f0d000 */
[----:B------:R-:W-:Y:S05]  /*1b60*/  @!P0 BRA `(.L_x_25) ;  /* 0x0000000400d48947 */ /* 0x000fea0003800000 */
[----:B------:R-:W0:Y:S01]  /*1b70*/  MUFU.RCP64H R7, R11 ;  /* 0x0000000b00077308 */ /* 0x000e220000001800 */
[----:B------:R-:W-:Y:S01]  /*1b80*/  IMAD.MOV.U32 R6, RZ, RZ, 0x1 ;  /* 0x00000001ff067424 */ /* 0x000fe200078e00ff */
[----:B------:R-:W-:Y:S01]  /*1b90*/  FSETP.GEU.AND P2, PT, |R9|, 6.5827683646048100446e-37, PT ;  /* 0x036000000900780b */ /* 0x000fe20003f4e200 */
[----:B------:R-:W-:Y:S04]  /*1ba0*/  BSSY.RECONVERGENT B5, `(.L_x_26) ;  /* 0x0000013000057945 */ /* 0x000fe80003800200 */
[----:B0-----:R-:W-:-:S08]  /*1bb0*/  DFMA R16, -R10, R6, 1 ;  /* 0x3ff000000a10742b */ /* 0x001fd00000000106 */
[----:B------:R-:W-:-:S08]  /*1bc0*/  DFMA R16, R16, R16, R16 ;  /* 0x000000101010722b */ /* 0x000fd00000000010 */
[----:B------:R-:W-:-:S08]  /*1bd0*/  DFMA R16, R6, R16, R6 ;  /* 0x000000100610722b */ /* 0x000fd00000000006 */
[----:B------:R-:W-:-:S08]  /*1be0*/  DFMA R6, -R10, R16, 1 ;  /* 0x3ff000000a06742b */ /* 0x000fd00000000110 */
[----:B------:R-:W-:-:S08]  /*1bf0*/  DFMA R6, R16, R6, R16 ;  /* 0x000000061006722b */ /* 0x000fd00000000010 */
[----:B------:R-:W-:-:S08]  /*1c00*/  DMUL R16, R8, R6 ;  /* 0x0000000608107228 */ /* 0x000fd00000000000 */
[----:B------:R-:W-:-:S08]  /*1c10*/  DFMA R18, -R10, R16, R8 ;  /* 0x000000100a12722b */ /* 0x000fd00000000108 */
[----:B------:R-:W-:-:S10]  /*1c20*/  DFMA R6, R6, R18, R16 ;  /* 0x000000120606722b */ /* 0x000fd40000000010 */
[----:B------:R-:W-:-:S05]  /*1c30*/  FFMA R0, RZ, R11, R7 ;  /* 0x0000000bff007223 */ /* 0x000fca0000000007 */
[----:B------:R-:W-:-:S13]  /*1c40*/  FSETP.GT.AND P0, PT, |R0|, 1.469367938527859385e-39, PT ;  /* 0x001000000000780b */ /* 0x000fda0003f04200 */
[----:B------:R-:W-:Y:S05]  /*1c50*/  @P0 BRA P2, `(.L_x_27) ;  /* 0x00000000001c0947 */ /* 0x000fea0001000000 */
[----:B------:R-:W-:Y:S01]  /*1c60*/  IMAD.MOV.U32 R6, RZ, RZ, R8 ;  /* 0x000000ffff067224 */ /* 0x000fe200078e0008 */
[----:B------:R-:W-:Y:S01]  /*1c70*/  MOV R7, R9 ;  /* 0x0000000900077202 */ /* 0x000fe20000000f00 */
[----:B------:R-:W-:Y:S01]  /*1c80*/  IMAD.MOV.U32 R18, RZ, RZ, R10 ;  /* 0x000000ffff127224 */ /* 0x000fe200078e000a */
[----:B------:R-:W-:Y:S01]  /*1c90*/  MOV R0, 0x1cc0 ;  /* 0x00001cc000007802 */ /* 0x000fe20000000f00 */
[----:B------:R-:W-:-:S07]  /*1ca0*/  IMAD.MOV.U32 R19, RZ, RZ, R11 ;  /* 0x000000ffff137224 */ /* 0x000fce00078e000b */
[----:B------:R-:W-:Y:S05]  /*1cb0*/  CALL.REL.NOINC `($__internal_0_$__cuda_sm20_div_rn_f64_full) ;  /* 0x0000006400687944 */ /* 0x000fea0003c00000 */
[----:B------:R-:W-:-:S07]  /*1cc0*/  MOV R7, R5 ;  /* 0x0000000500077202 */ /* 0x000fce0000000f00 */
.L_x_27:
[----:B------:R-:W-:Y:S05]  /*1cd0*/  BSYNC.RECONVERGENT B5 ;  /* 0x0000000000057941 */ /* 0x000fea0003800200 */
.L_x_26:
[----:B------:R-:W-:Y:S01]  /*1ce0*/  ISETP.GT.AND P0, PT, R7, 0xfffff, PT ;  /* 0x000fffff0700780c */ /* 0x000fe20003f04270 */
[--C-:B------:R-:W-:Y:S01]  /*1cf0*/  IMAD.MOV.U32 R8, RZ, RZ, R6.reuse ;  /* 0x000000ffff087224 */ /* 0x100fe200078e0006 */
[----:B------:R-:W-:Y:S01]  /*1d00*/  MOV R5, R7 ;  /* 0x0000000700057202 */ /* 0x000fe20000000f00 */
[----:B------:R-:W-:Y:S01]  /*1d10*/  IMAD.MOV.U32 R9, RZ, RZ, R7 ;  /* 0x000000ffff097224 */ /* 0x000fe200078e0007 */
[----:B------:R0:W-:Y:S01]  /*1d20*/  STG.E.64 desc[UR10][R12.64+-0x8], R6 ;  /* 0xfffff8060c007986 */ /* 0x0001e2000c101b0a */
[----:B------:R-:W-:Y:S01]  /*1d30*/  BSSY.RECONVERGENT B1, `(.L_x_28) ;  /* 0x0000051000017945 */ /* 0x000fe20003800200 */
[----:B------:R-:W-:-:S07]  /*1d40*/  IMAD.MOV.U32 R16, RZ, RZ, R6 ;  /* 0x000000ffff107224 */ /* 0x000fce00078e0006 */
[----:B------:R-:W-:-:S10]  /*1d50*/  @!P0 DMUL R8, R6, 1.80143985094819840000e+16 ;  /* 0x4350000006088828 */ /* 0x000fd40000000000 */
[----:B------:R-:W-:Y:S01]  /*1d60*/  @!P0 IMAD.MOV.U32 R5, RZ, RZ, R9 ;  /* 0x000000ffff058224 */ /* 0x000fe200078e0009 */
[----:B------:R-:W-:-:S03]  /*1d70*/  @!P0 MOV R16, R8 ;  /* 0x0000000800108202 */ /* 0x000fc60000000f00 */
[----:B------:R-:W-:-:S05]  /*1d80*/  VIADD R0, R5, 0xffffffff ;  /* 0xffffffff05007836 */ /* 0x000fca0000000000 */
[----:B------:R-:W-:Y:S02]  /*1d90*/  ISETP.GT.U32.AND P2, PT, R0, 0x7feffffe, PT ;  /* 0x7feffffe0000780c */ /* 0x000fe40003f44070 */
[----:B------:R-:W-:Y:S01]  /*1da0*/  MOV R0, 0xfffffc01 ;  /* 0xfffffc0100007802 */ /* 0x000fe20000000f00 */
[----:B------:R-:W-:-:S10]  /*1db0*/  @!P0 IMAD.MOV.U32 R0, RZ, RZ, -0x435 ;  /* 0xfffffbcbff008424 */ /* 0x000fd400078e00ff */
[----:B0-----:R-:W-:Y:S05]  /*1dc0*/  @P2 BRA `(.L_x_29) ;  /* 0x0000000400042947 */ /* 0x001fea0003800000 */
[----:B------:R-:W-:Y:S01]  /*1dd0*/  LOP3.LUT R8, R5, 0xfffff, RZ, 0xc0, !PT ;  /* 0x000fffff05087812 */ /* 0x000fe200078ec0ff */
[----:B------:R-:W-:Y:S01]  /*1de0*/  IMAD.MOV.U32 R26, RZ, RZ, -0x748574fc ;  /* 0x8b7a8b04ff1a7424 */ /* 0x000fe200078e00ff */
[----:B------:R-:W-:Y:S01]  /*1df0*/  MOV R27, 0x3ed0ee25 ;  /* 0x3ed0ee25001b7802 */ /* 0x000fe20000000f00 */
[----:B------:R-:W-:Y:S01]  /*1e00*/  UMOV UR4, 0x3ae80f1e ;  /* 0x3ae80f1e00047882 */ /* 0x000fe20000000000 */
[----:B------:R-:W-:Y:S01]  /*1e10*/  LOP3.LUT R9, R8, 0x3ff00000, RZ, 0xfc, !PT ;  /* 0x3ff0000008097812 */ /* 0x000fe200078efcff */
[----:B------:R-:W-:Y:S01]  /*1e20*/  IMAD.MOV.U32 R8, RZ, RZ, R16 ;  /* 0x000000ffff087224 */ /* 0x000fe200078e0010 */
[----:B------:R-:W-:Y:S01]  /*1e30*/  UMOV UR5, 0x3eb1380b ;  /* 0x3eb1380b00057882 */ /* 0x000fe20000000000 */
[----:B------:R-:W-:Y:S01]  /*1e40*/  IMAD.MOV.U32 R16, RZ, RZ, RZ ;  /* 0x000000ffff107224 */ /* 0x000fe200078e00ff */
[----:B------:R-:W-:Y:S01]  /*1e50*/  ISETP.GE.U32.AND P0, PT, R9, 0x3ff6a09f, PT ;  /* 0x3ff6a09f0900780c */ /* 0x000fe20003f06070 */
[----:B------:R-:W-:Y:S01]  /*1e60*/  IMAD.MOV.U32 R31, RZ, RZ, 0x43300000 ;  /* 0x43300000ff1f7424 */ /* 0x000fe200078e00ff */
[----:B------:R-:W-:Y:S01]  /*1e70*/  LEA.HI R0, R5, R0, RZ, 0xc ;  /* 0x0000000005007211 */ /* 0x000fe200078f60ff */
[----:B------:R-:W-:Y:S01]  /*1e80*/  UMOV UR6, 0x80000000 ;  /* 0x8000000000067882 */ /* 0x000fe20000000000 */
[----:B------:R-:W-:-:S09]  /*1e90*/  UMOV UR7, 0x43300000 ;  /* 0x4330000000077882 */ /* 0x000fd20000000000 */
[----:B------:R-:W-:Y:S02]  /*1ea0*/  @P0 VIADD R17, R9, 0xfff00000 ;  /* 0xfff0000009110836 */ /* 0x000fe40000000000 */
[----:B------:R-:W-:-:S03]  /*1eb0*/  @P0 VIADD R0, R0, 0x1 ;  /* 0x0000000100000836 */ /* 0x000fc60000000000 */
[----:B------:R-:W-:Y:S02]  /*1ec0*/  @P0 MOV R9, R17 ;  /* 0x0000001100090202 */ /* 0x000fe40000000f00 */
[----:B------:R-:W-:-:S04]  /*1ed0*/  LOP3.LUT R30, R0, 0x80000000, RZ, 0x3c, !PT ;  /* 0x80000000001e7812 */ /* 0x000fc800078e3cff */
[C---:B------:R-:W-:Y:S02]  /*1ee0*/  DADD R24, R8.reuse, 1 ;  /* 0x3ff0000008187429 */ /* 0x040fe40000000000 */
[----:B------:R-:W-:-:S04]  /*1ef0*/  DADD R8, R8, -1 ;  /* 0xbff0000008087429 */ /* 0x000fc80000000000 */
[----:B------:R-:W0:Y:S02]  /*1f00*/  MUFU.RCP64H R17, R25 ;  /* 0x0000001900117308 */ /* 0x000e240000001800 */
[----:B0-----:R-:W-:-:S08]  /*1f10*/  DFMA R18, -R24, R16, 1 ;  /* 0x3ff000001812742b */ /* 0x001fd00000000110 */
[----:B------:R-:W-:-:S08]  /*1f20*/  DFMA R18, R18, R18, R18 ;  /* 0x000000121212722b */ /* 0x000fd00000000012 */
[----:B------:R-:W-:-:S08]  /*1f30*/  DFMA R16, R16, R18, R16 ;  /* 0x000000121010722b */ /* 0x000fd00000000010 */
[----:B------:R-:W-:-:S08]  /*1f40*/  DMUL R18, R8, R16 ;  /* 0x0000001008127228 */ /* 0x000fd00000000000 */
[----:B------:R-:W-:-:S08]  /*1f50*/  DFMA R18, R8, R16, R18 ;  /* 0x000000100812722b */ /* 0x000fd00000000012 */
[----:B------:R-:W-:Y:S02]  /*1f60*/  DMUL R22, R18, R18 ;  /* 0x0000001212167228 */ /* 0x000fe40000000000 */
[----:B------:R-:W-:-:S06]  /*1f70*/  DADD R28, R8, -R18 ;  /* 0x00000000081c7229 */ /* 0x000fcc0000000812 */
[----:B------:R-:W-:Y:S01]  /*1f80*/  DFMA R24, R22, UR4, R26 ;  /* 0x0000000416187c2b */ /* 0x000fe2000800001a */
[----:B------:R-:W-:Y:S01]  /*1f90*/  UMOV UR4, 0x9f02676f ;  /* 0x9f02676f00047882 */ /* 0x000fe20000000000 */
[----:B------:R-:W-:Y:S01]  /*1fa0*/  UMOV UR5, 0x3ef3b266 ;  /* 0x3ef3b26600057882 */ /* 0x000fe20000000000 */
[----:B------:R-:W-:-:S05]  /*1fb0*/  DADD R28, R28, R28 ;  /* 0x000000001c1c7229 */ /* 0x000fca000000001c */
[----:B------:R-:W-:Y:S01]  /*1fc0*/  DFMA R24, R22, R24, UR4 ;  /* 0x0000000416187e2b */ /* 0x000fe20008000018 */
[----:B------:R-:W-:Y:S01]  /*1fd0*/  UMOV UR4, 0xa9ab0956 ;  /* 0xa9ab095600047882 */ /* 0x000fe20000000000 */
[----:B------:R-:W-:-:S06]  /*1fe0*/  UMOV UR5, 0x3f1745cb ;  /* 0x3f1745cb00057882 */ /* 0x000fcc0000000000 */
        /* <DEDUP_REMOVED lines=8> */
[----:B------:R-:W-:Y:S01]  /*2070*/  UMOV UR5, 0x3f899999 ;  /* 0x3f89999900057882 */ /* 0x000fe20000000000 */
[----:B------:R-:W-:Y:S01]  /*2080*/  DADD R24, R30, -UR6 ;  /* 0x800000061e187e29 */ /* 0x000fe20008000000 */
[----:B------:R-:W-:Y:S01]  /*2090*/  UMOV UR6, 0xfefa39ef ;  /* 0xfefa39ef00067882 */ /* 0x000fe20000000000 */
[----:B------:R-:W-:Y:S01]  /*20a0*/  UMOV UR7, 0x3fe62e42 ;  /* 0x3fe62e4200077882 */ /* 0x000fe20000000000 */
[----:B------:R-:W-:Y:S02]  /*20b0*/  DFMA R30, R8, -R18, R28 ;  /* 0x80000012081e722b */ /* 0x000fe4000000001c */
[----:B------:R-:W-:Y:S01]  /*20c0*/  DFMA R26, R22, R26, UR4 ;  /* 0x00000004161a7e2b */ /* 0x000fe2000800001a */
[----:B------:R-:W-:Y:S01]  /*20d0*/  UMOV UR4, 0x55555554 ;  /* 0x5555555400047882 */ /* 0x000fe20000000000 */
[----:B------:R-:W-:Y:S01]  /*20e0*/  UMOV UR5, 0x3fb55555 ;  /* 0x3fb5555500057882 */ /* 0x000fe20000000000 */
[----:B------:R-:W-:-:S03]  /*20f0*/  DFMA R8, R24, UR6, R18 ;  /* 0x0000000618087c2b */ /* 0x000fc60008000012 */
[----:B------:R-:W-:Y:S02]  /*2100*/  DMUL R30, R16, R30 ;  /* 0x0000001e101e7228 */ /* 0x000fe40000000000 */
[----:B------:R-:W-:Y:S01]  /*2110*/  DFMA R28, R22, R26, UR4 ;  /* 0x00000004161c7e2b */ /* 0x000fe2000800001a */
[----:B------:R-:W-:Y:S01]  /*2120*/  UMOV UR4, 0xfefa39ef ;  /* 0xfefa39ef00047882 */ /* 0x000fe20000000000 */
[----:B------:R-:W-:Y:S02]  /*2130*/  UMOV UR5, 0x3fe62e42 ;  /* 0x3fe62e4200057882 */ /* 0x000fe40000000000 */
[----:B------:R-:W-:Y:S01]  /*2140*/  DFMA R26, R24, -UR4, R8 ;  /* 0x80000004181a7c2b */ /* 0x000fe20008000008 */
[----:B------:R-:W-:Y:S01]  /*2150*/  UMOV UR4, 0x3b39803f ;  /* 0x3b39803f00047882 */ /* 0x000fe20000000000 */
[----:B------:R-:W-:Y:S02]  /*2160*/  UMOV UR5, 0x3c7abc9e ;  /* 0x3c7abc9e00057882 */ /* 0x000fe40000000000 */
[----:B------:R-:W-:-:S04]  /*2170*/  DMUL R28, R22, R28 ;  /* 0x0000001c161c7228 */ /* 0x000fc80000000000 */
[----:B------:R-:W-:-:S04]  /*2180*/  DADD R26, -R18, R26 ;  /* 0x00000000121a7229 */ /* 0x000fc8000000011a */
[----:B------:R-:W-:-:S08]  /*2190*/  DFMA R28, R18, R28, R30 ;  /* 0x0000001c121c722b */ /* 0x000fd0000000001e */
[----:B------:R-:W-:-:S08]  /*21a0*/  DADD R26, R28, -R26 ;  /* 0x000000001c1a7229 */ /* 0x000fd0000000081a */
[----:B------:R-:W-:-:S08]  /*21b0*/  DFMA R26, R24, UR4, R26 ;  /* 0x00000004181a7c2b */ /* 0x000fd0000800001a */
[----:B------:R-:W-:Y:S01]  /*21c0*/  DADD R8, R8, R26 ;  /* 0x0000000008087229 */ /* 0x000fe2000000001a */
[----:B------:R-:W-:Y:S10]  /*21d0*/  BRA `(.L_x_30) ;  /* 0x0000000000187947 */ /* 0x000ff40003800000 */
.L_x_29:
[----:B------:R-:W-:Y:S01]  /*21e0*/  MOV R16, 0x0 ;  /* 0x0000000000107802 */ /* 0x000fe20000000f00 */
[----:B------:R-:W-:Y:S01]  /*21f0*/  IMAD.MOV.U32 R17, RZ, RZ, 0x7ff00000 ;  /* 0x7ff00000ff117424 */ /* 0x000fe200078e00ff */
[----:B------:R-:W-:-:S05]  /*2200*/  LOP3.LUT P0, RZ, R9, 0x7fffffff, RZ, 0xc0, !PT ;  /* 0x7fffffff09ff7812 */ /* 0x000fca000780c0ff */
[----:B------:R-:W-:-:S10]  /*2210*/  DFMA R16, R8, R16, +INF ;  /* 0x7ff000000810742b */ /* 0x000fd40000000010 */
[----:B------:R-:W-:Y:S02]  /*2220*/  FSEL R8, R16, RZ, P0 ;  /* 0x000000ff10087208 */ /* 0x000fe40000000000 */
[----:B------:R-:W-:-:S07]  /*2230*/  FSEL R9, R17, -QNAN , P0 ;  /* 0xfff0000011097808 */ /* 0x000fce0000000000 */
.L_x_30:
[----:B------:R-:W-:Y:S05]  /*2240*/  BSYNC.RECONVERGENT B1 ;  /* 0x0000000000017941 */ /* 0x000fea0003800200 */
.L_x_28:
[----:B------:R-:W-:Y:S01]  /*2250*/  UMOV UR4, 0xffda0d24 ;  /* 0xffda0d2400047882 */ /* 0x000fe20000000000 */
[----:B------:R-:W-:Y:S02]  /*2260*/  UMOV UR5, 0x3c7777d0 ;  /* 0x3c7777d000057882 */ /* 0x000fe40000000000 */
[----:B------:R-:W-:Y:S01]  /*2270*/  DMUL R16, R8, UR4 ;  /* 0x0000000408107c28 */ /* 0x000fe20008000000 */
[----:B------:R-:W-:Y:S01]  /*2280*/  UMOV UR4, 0x652b82fe ;  /* 0x652b82fe00047882 */ /* 0x000fe20000000000 */
[----:B------:R-:W-:-:S06]  /*2290*/  UMOV UR5, 0x3ff71547 ;  /* 0x3ff7154700057882 */ /* 0x000fcc0000000000 */
[----:B------:R-:W-:-:S08]  /*22a0*/  DFMA R16, R8, UR4, R16 ;  /* 0x0000000408107c2b */ /* 0x000fd00008000010 */
[----:B------:R-:W-:-:S11]  /*22b0*/  DFMA R14, R16, -R6, R14 ;  /* 0x80000006100e722b */ /* 0x000fd6000000000e */
.L_x_25:
[----:B------:R-:W-:Y:S05]  /*22c0*/  BSYNC.RECONVERGENT B4 ;  /* 0x0000000000047941 */ /* 0x000fea0003800200 */
.L_x_24:
[----:B------:R-:W2:Y:S01]  /*22d0*/  LDG.E.64 R8, desc[UR10][R12.64] ;  /* 0x0000000a0c087981 */ /* 0x000ea2000c1e1b00 */
[----:B------:R-:W-:Y:S01]  /*22e0*/  BSSY.RECONVERGENT B4, `(.L_x_31) ;  /* 0x0000077000047945 */ /* 0x000fe20003800200 */
        /* <DEDUP_REMOVED lines=17> */
[----:B------:R-:W-:Y:S01]  /*2400*/  MOV R6, R8 ;  /* 0x0000000800067202 */ /* 0x000fe20000000f00 */
[----:B------:R-:W-:Y:S01]  /*2410*/  IMAD.MOV.U32 R7, RZ, RZ, R9 ;  /* 0x000000ffff077224 */ /* 0x000fe200078e0009 */
[----:B------:R-:W-:Y:S01]  /*2420*/  MOV R19, R11 ;  /* 0x0000000b00137202 */ /* 0x000fe20000000f00 */
[----:B------:R-:W-:Y:S01]  /*2430*/  IMAD.MOV.U32 R18, RZ, RZ, R10 ;  /* 0x000000ffff127224 */ /* 0x000fe200078e000a */
[----:B------:R-:W-:-:S07]  /*2440*/  MOV R0, 0x2460 ;  /* 0x0000246000007802 */ /* 0x000fce0000000f00 */
[----:B------:R-:W-:Y:S05]  /*2450*/  CALL.REL.NOINC `($__internal_0_$__cuda_sm20_div_rn_f64_full) ;  /* 0x0000005c00807944 */ /* 0x000fea0003c00000 */
[----:B------:R-:W-:-:S07]  /*2460*/  IMAD.MOV.U32 R7, RZ, RZ, R5 ;  /* 0x000000ffff077224 */ /* 0x000fce00078e0005 */
.L_x_34:
[----:B------:R-:W-:Y:S05]  /*2470*/  BSYNC.RECONVERGENT B5 ;  /* 0x0000000000057941 */ /* 0x000fea0003800200 */
.L_x_33:
[----:B------:R-:W-:Y:S01]  /*2480*/  ISETP.GT.AND P0, PT, R7, 0xfffff, PT ;  /* 0x000fffff0700780c */ /* 0x000fe20003f04270 */
[----:B------:R-:W-:Y:S01]  /*2490*/  IMAD.MOV.U32 R8, RZ, RZ, R6 ;  /* 0x000000ffff087224 */ /* 0x000fe200078e0006 */
[----:B------:R-:W-:Y:S01]  /*24a0*/  MOV R9, R7 ;  /* 0x0000000700097202 */ /* 0x000fe20000000f00 */
[----:B------:R-:W-:Y:S01]  /*24b0*/  IMAD.MOV.U32 R0, RZ, RZ, R7 ;  /* 0x000000ffff007224 */ /* 0x000fe200078e0007 */
[----:B------:R-:W-:Y:S01]  /*24c0*/  BSSY.RECONVERGENT B1, `(.L_x_35) ;  /* 0x0000050000017945 */ /* 0x000fe20003800200 */
[----:B------:R-:W-:-:S08]  /*24d0*/  MOV R18, R6 ;  /* 0x0000000600127202 */ /* 0x000fd00000000f00 */
[----:B------:R-:W-:-:S10]  /*24e0*/  @!P0 DMUL R8, R6, 1.80143985094819840000e+16 ;  /* 0x4350000006088828 */ /* 0x000fd40000000000 */
[----:B------:R-:W-:Y:S02]  /*24f0*/  @!P0 IMAD.MOV.U32 R0, RZ, RZ, R9 ;  /* 0x000000ffff008224 */ /* 0x000fe400078e0009 */
[----:B------:R-:W-:-:S03]  /*2500*/  @!P0 IMAD.MOV.U32 R18, RZ, RZ, R8 ;  /* 0x000000ffff128224 */ /* 0x000fc600078e0008 */
[----:B------:R-:W-:-:S04]  /*2510*/  IADD3 R5, PT, PT, R0, -0x1, RZ ;  /* 0xffffffff00057810 */ /* 0x000fc80007ffe0ff */
[----:B------:R-:W-:Y:S01]  /*2520*/  ISETP.GE.U32.AND P2, PT, R5, 0x7fefffff, PT ;  /* 0x7fefffff0500780c */ /* 0x000fe20003f46070 */
[----:B------:R-:W-:Y:S01]  /*2530*/  IMAD.MOV.U32 R5, RZ, RZ, -0x3ff ;  /* 0xfffffc01ff057424 */ /* 0x000fe200078e00ff */
[----:B------:R-:W-:-:S11]  /*2540*/  @!P0 MOV R5, 0xfffffbcb ;  /* 0xfffffbcb00058802 */ /* 0x000fd60000000f00 */
[----:B------:R-:W-:Y:S01]  /*2550*/  @P2 IMAD.MOV.U32 R16, RZ, RZ, 0x0 ;  /* 0x00000000ff102424 */ /* 0x000fe200078e00ff */
[----:B------:R-:W-:Y:S01]  /*2560*/  @P2 LOP3.LUT P3, RZ, R9, 0x7fffffff, RZ, 0xc0, !PT ;  /* 0x7fffffff09ff2812 */ /* 0x000fe2000786c0ff */
[----:B------:R-:W-:-:S06]  /*2570*/  @P2 IMAD.MOV.U32 R17, RZ, RZ, 0x7ff00000 ;  /* 0x7ff00000ff112424 */ /* 0x000fcc00078e00ff */
[----:B------:R-:W-:-:S10]  /*2580*/  @P2 DFMA R16, R8, R16, +INF ;  /* 0x7ff000000810242b */ /* 0x000fd40000000010 */
[----:B------:R-:W-:Y:S02]  /*2590*/  @P2 FSEL R16, R16, RZ, P3 ;  /* 0x000000ff10102208 */ /* 0x000fe40001800000 */
[----:B------:R-:W-:Y:S01]  /*25a0*/  @P2 FSEL R17, R17, -QNAN , P3 ;  /* 0xfff0000011112808 */ /* 0x000fe20001800000 */
[----:B------:R-:W-:Y:S06]  /*25b0*/  @P2 BRA `(.L_x_36) ;  /* 0x0000000400002947 */ /* 0x000fec0003800000 */
[----:B------:R-:W-:Y:S01]  /*25c0*/  LOP3.LUT R8, R0, 0xfffff, RZ, 0xc0, !PT ;  /* 0x000fffff00087812 */ /* 0x000fe200078ec0ff */
[----:B------:R-:W-:Y:S01]  /*25d0*/  IMAD.MOV.U32 R16, RZ, RZ, RZ ;  /* 0x000000ffff107224 */ /* 0x000fe200078e00ff */
[----:B------:R-:W-:Y:S01]  /*25e0*/  MOV R27, 0x3ed0ee25 ;  /* 0x3ed0ee25001b7802 */ /* 0x000fe20000000f00 */
[----:B------:R-:W-:Y:S01]  /*25f0*/  IMAD.MOV.U32 R26, RZ, RZ, -0x748574fc ;  /* 0x8b7a8b04ff1a7424 */ /* 0x000fe200078e00ff */
[----:B------:R-:W-:Y:S01]  /*2600*/  LOP3.LUT R9, R8, 0x3ff00000, RZ, 0xfc, !PT ;  /* 0x3ff0000008097812 */ /* 0x000fe200078efcff */
[----:B------:R-:W-:Y:S01]  /*2610*/  IMAD.MOV.U32 R8, RZ, RZ, R18 ;  /* 0x000000ffff087224 */ /* 0x000fe200078e0012 */
[----:B------:R-:W-:Y:S01]  /*2620*/  UMOV UR4, 0x3ae80f1e ;  /* 0x3ae80f1e00047882 */ /* 0x000fe20000000000 */
[----:B------:R-:W-:Y:S01]  /*2630*/  UMOV UR5, 0x3eb1380b ;  /* 0x3eb1380b00057882 */ /* 0x000fe20000000000 */
        /* <DEDUP_REMOVED lines=55> */
[----:B------:R-:W-:-:S11]  /*29b0*/  DADD R16, R8, R26 ;  /* 0x0000000008107229 */ /* 0x000fd6000000001a */
.L_x_36:
[----:B------:R-:W-:Y:S05]  /*29c0*/  BSYNC.RECONVERGENT B1 ;  /* 0x0000000000017941 */ /* 0x000fea0003800200 */
.L_x_35:
[----:B------:R-:W-:Y:S01]  /*29d0*/  UMOV UR4, 0xffda0d24 ;  /* 0xffda0d2400047882 */ /* 0x000fe20000000000 */
[----:B------:R-:W-:Y:S01]  /*29e0*/  UMOV UR5, 0x3c7777d0 ;  /* 0x3c7777d000057882 */ /* 0x000fe20000000000 */
[----:B------:R0:W-:Y:S01]  /*29f0*/  STG.E.64 desc[UR10][R12.64], R6 ;  /* 0x000000060c007986 */ /* 0x0001e2000c101b0a */
[----:B------:R-:W-:Y:S01]  /*2a00*/  DMUL R8, R16, UR4 ;  /* 0x0000000410087c28 */ /* 0x000fe20008000000 */
[----:B------:R-:W-:Y:S01]  /*2a10*/  UMOV UR4, 0x652b82fe ;  /* 0x652b82fe00047882 */ /* 0x000fe20000000000 */
[----:B------:R-:W-:-:S06]  /*2a20*/  UMOV UR5, 0x3ff71547 ;  /* 0x3ff7154700057882 */ /* 0x000fcc0000000000 */
[----:B------:R-:W-:-:S08]  /*2a30*/  DFMA R8, R16, UR4, R8 ;  /* 0x0000000410087c2b */ /* 0x000fd00008000008 */
[----:B0-----:R-:W-:-:S11]  /*2a40*/  DFMA R14, R8, -R6, R14 ;  /* 0x80000006080e722b */ /* 0x001fd6000000000e */
.L_x_32:
[----:B------:R-:W-:Y:S05]  /*2a50*/  BSYNC.RECONVERGENT B4 ;  /* 0x0000000000047941 */ /* 0x000fea0003800200 */
.L_x_31:
[----:B------:R-:W-:-:S04]  /*2a60*/  IADD3 R12, P0, PT, R12, 0x10, RZ ;  /* 0x000000100c0c7810 */ /* 0x000fc80007f1e0ff */
[----:B------:R-:W-:Y:S01]  /*2a70*/  IADD3.X R13, PT, PT, RZ, R13, RZ, P0, !PT ;  /* 0x0000000dff0d7210 */ /* 0x000fe200007fe4ff */
[----:B------:R-:W-:Y:S08]  /*2a80*/  @P1 BRA `(.L_x_37) ;  /* 0xfffffff000201947 */ /* 0x000ff0000383ffff */
[----:B------:R-:W-:Y:S05]  /*2a90*/  BSYNC.RECONVERGENT B3 ;  /* 0x0000000000037941 */ /* 0x000fea0003800200 */
.L_x_23:
[----:B------:R-:W-:-:S07]  /*2aa0*/  IMAD.MOV.U32 R21, RZ, RZ, RZ ;  /* 0x000000ffff157224 */ /* 0x000fce00078e00ff */
.L_x_22:
[----:B------:R-:W-:Y:S05]  /*2ab0*/  BSYNC.RECONVERGENT B2 ;  /* 0x0000000000027941 */ /* 0x000fea0003800200 */
.L_x_21:
[----:B------:R-:W-:-:S04]  /*2ac0*/  LOP3.LUT R0, R3, 0x1, RZ, 0xc0, !PT ;  /* 0x0000000103007812 */ /* 0x000fc800078ec0ff */
[----:B------:R-:W-:-:S13]  /*2ad0*/  ISETP.NE.U32.AND P0, PT, R0, 0x1, PT ;  /* 0x000000010000780c */ /* 0x000fda0003f05070 */
[----:B------:R-:W-:Y:S05]  /*2ae0*/  @P0 BRA `(.L_x_6) ;  /* 0x0000000400e80947 */ /* 0x000fea0003800000 */
[----:B------:R-:W1:Y:S02]  /*2af0*/  LDCU.64 UR4, c[0x0][0x3d0] ;  /* 0x00007a00ff0477ac */ /* 0x000e640008000a00 */
[----:B-1----:R-:W-:-:S04]  /*2b00*/  LEA R12, P0, R20, UR4, 0x3 ;  /* 0x00000004140c7c11 */ /* 0x002fc8000f8018ff */
[----:B------:R-:W-:-:S05]  /*2b10*/  LEA.HI.X R13, R20, UR5, R21, 0x3, P0 ;  /* 0x00000005140d7c11 */ /* 0x000fca00080f1c15 */
[----:B------:R-:W4:Y:S02]  /*2b20*/  LDG.E.64 R16, desc[UR10][R12.64] ;  /* 0x0000000a0c107981 */ /* 0x000f24000c1e1b00 */
[----:B----4-:R-:W-:-:S14]  /*2b30*/  DSETP.NEU.AND P0, PT, R16, RZ, PT ;  /* 0x000000ff1000722a */ /* 0x010fdc0003f0d000 */
[----:B------:R-:W-:Y:S05]  /*2b40*/  @!P0 BRA `(.L_x_6) ;  /* 0x0000000400d08947 */ /* 0x000fea0003800000 */
[----:B0-----:R-:W2:Y:S01]  /*2b50*/  MUFU.RCP64H R7, R11 ;  /* 0x0000000b00077308 */ /* 0x001ea20000001800 */
[----:B------:R-:W-:Y:S01]  /*2b60*/  IMAD.MOV.U32 R6, RZ, RZ, 0x1 ;  /* 0x00000001ff067424 */ /* 0x000fe200078e00ff */
[----:B------:R-:W-:Y:S01]  /*2b70*/  FSETP.GEU.AND P1, PT, |R17|, 6.5827683646048100446e-37, PT ;  /* 0x036000001100780b */ /* 0x000fe20003f2e200 */
[----:B------:R-:W-:Y:S04]  /*2b80*/  BSSY.RECONVERGENT B2, `(.L_x_38) ;  /* 0x0000013000027945 */ /* 0x000fe80003800200 */
[----:B--23--:R-:W-:-:S08]  /*2b90*/  DFMA R8, -R10, R6, 1 ;  /* 0x3ff000000a08742b */ /* 0x00cfd00000000106 */
        /* <DEDUP_REMOVED lines=17> */
.L_x_39:
[----:B------:R-:W-:Y:S05]  /*2cb0*/  BSYNC.RECONVERGENT B2 ;  /* 0x0000000000027941 */ /* 0x000fea0003800200 */
.L_x_38:
        /* <DEDUP_REMOVED lines=53> */
[----:B------:R-:W-:Y:S01]  /*3010*/  UMOV UR5, 0x3f1745cb ;  /* 0x3f1745cb00057882 */ /* 0x000fe20000000000 */
[----:B------:R-:W-:-:S05]  /*3020*/  DFMA R24, R8, -R16, R24 ;  /* 0x800000100818722b */ /* 0x000fca0000000018 */
[----:B------:R-:W-:Y:S01]  /*3030*/  DFMA R20, R18, R20, UR4 ;  /* 0x0000000412147e2b */ /* 0x000fe20008000014 */
[----:B------:R-:W-:Y:S01]  /*3040*/  UMOV UR4, 0x2d1b5154 ;  /* 0x2d1b515400047882 */ /* 0x000fe20000000000 */
[----:B------:R-:W-:Y:S01]  /*3050*/  UMOV UR5, 0x3f3c71c7 ;  /* 0x3f3c71c700057882 */ /* 0x000fe20000000000 */
[----:B------:R-:W-:-:S05]  /*3060*/  DMUL R24, R10, R24 ;  /* 0x000000180a187228 */ /* 0x000fca0000000000 */
        /* <DEDUP_REMOVED lines=8> */
[----:B------:R-:W-:-:S03]  /*30f0*/  UMOV UR7, 0x3fe62e42 ;  /* 0x3fe62e4200077882 */ /* 0x000fc60000000000 */
[----:B------:R-:W-:Y:S01]  /*3100*/  DFMA R22, R18, R22, UR4 ;  /* 0x0000000412167e2b */ /* 0x000fe20008000016 */
[----:B------:R-:W-:Y:S01]  /*3110*/  UMOV UR4, 0x55555554 ;  /* 0x5555555400047882 */ /* 0x000fe20000000000 */
[----:B------:R-:W-:Y:S01]  /*3120*/  UMOV UR5, 0x3fb55555 ;  /* 0x3fb5555500057882 */ /* 0x000fe20000000000 */
[----:B------:R-:W-:-:S05]  /*3130*/  DFMA R8, R20, UR6, R16 ;  /* 0x0000000614087c2b */ /* 0x000fca0008000010 */
        /* <DEDUP_REMOVED lines=12> */
.L_x_41:
[----:B------:R-:W-:Y:S05]  /*3200*/  BSYNC.RECONVERGENT B1 ;  /* 0x0000000000017941 */ /* 0x000fea0003800200 */
.L_x_40:
        /* <DEDUP_REMOVED lines=8> */
.L_x_6:
[----:B------:R-:W-:Y:S05]  /*3290*/  BSYNC.RECONVERGENT B0 ;  /* 0x0000000000007941 */ /* 0x000fea0003800200 */
.L_x_5:
[----:B------:R-:W-:Y:S01]  /*32a0*/  ISETP.GE.AND P0, PT, R4, 0x1, PT ;  /* 0x000000010400780c */ /* 0x000fe20003f06270 */
[----:B------:R-:W-:Y:S01]  /*32b0*/  BSSY.RECONVERGENT B0, `(.L_x_42) ;  /* 0x0000216000007945 */ /* 0x000fe20003800200 */
[----:B-1--4-:R-:W-:-:S11]  /*32c0*/  CS2R R12, SRZ ;  /* 0x00000000000c7805 */ /* 0x012fd6000001ff00 */
[----:B------:R-:W-:Y:S05]  /*32d0*/  @!P0 BRA `(.L_x_43) ;  /* 0x00000020004c8947 */ /* 0x000fea0003800000 */
[----:B0----5:R-:W0:Y:S01]  /*32e0*/  LDC.64 R6, c[0x0][0x3d0] ;  /* 0x0000f400ff067b82 */ /* 0x021e220000000a00 */
[C---:B------:R-:W-:Y:S01]  /*32f0*/  ISETP.GE.U32.AND P0, PT, R4.reuse, 0x10, PT ;  /* 0x000000100400780c */ /* 0x040fe20003f06070 */
[----:B------:R-:W-:Y:S01]  /*3300*/  BSSY.RECONVERGENT B1, `(.L_x_44) ;  /* 0x0000023000017945 */ /* 0x000fe20003800200 */
[----:B------:R-:W-:Y:S02]  /*3310*/  LOP3.LUT R12, R4, 0xf, RZ, 0xc0, !PT ;  /* 0x0000000f040c7812 */ /* 0x000fe400078ec0ff */
[----:B------:R-:W-:Y:S02]  /*3320*/  MOV R5, RZ ;  /* 0x000000ff00057202 */ /* 0x000fe40000000f00 */
[----:B------:R-:W-:-:S07]  /*3330*/  ISETP.NE.AND P1, PT, R12, RZ, PT ;  /* 0x000000ff0c00720c */ /* 0x000fce0003f25270 */
[----:B------:R-:W-:Y:S06]  /*3340*/  @!P0 BRA `(.L_x_45) ;  /* 0x0000000000788947 */ /* 0x000fec0003800000 */
[----:B--23--:R-:W-:Y:S01]  /*3350*/  IMAD.MOV.U32 R8, RZ, RZ, 0x40 ;  /* 0x00000040ff087424 */ /* 0x00cfe200078e00ff */
[----:B------:R-:W-:Y:S01]  /*3360*/  LOP3.LUT R5, R4, 0x7ffffff0, RZ, 0xc0, !PT ;  /* 0x7ffffff004057812 */ /* 0x000fe200078ec0ff */
[----:B------:R-:W-:-:S03]  /*3370*/  IMAD.MOV.U32 R9, RZ, RZ, 0x0 ;  /* 0x00000000ff097424 */ /* 0x000fc600078e00ff */
[----:B------:R-:W-:Y:S01]  /*3380*/  IADD3 R0, PT, PT, -R5, RZ, RZ ;  /* 0x000000ff05007210 */ /* 0x000fe20007ffe1ff */
[----:B0-----:R-:W-:-:S04]  /*3390*/  IMAD.WIDE.U32 R8, R6, 0x1, R8 ;  /* 0x0000000106087825 */ /* 0x001fc800078e0008 */
[----:B------:R-:W-:Y:S02]  /*33a0*/  IMAD.IADD R11, R9, 0x1, R7 ;  /* 0x00000001090b7824 */ /* 0x000fe400078e0207 */
[----:B------:R-:W-:-:S07]  /*33b0*/  IMAD.MOV.U32 R10, RZ, RZ, R8 ;  /* 0x000000ffff0a7224 */ /* 0x000fce00078e0008 */
.L_x_46:
        /* <DEDUP_REMOVED lines=23> */
.L_x_45:
[----:B------:R-:W-:Y:S05]  /*3530*/  BSYNC.RECONVERGENT B1 ;  /* 0x0000000000017941 */ /* 0x000fea0003800200 */
.L_x_44:
[----:B------:R-:W-:Y:S04]  /*3540*/  BSSY.RECONVERGENT B1, `(.L_x_47) ;  /* 0x0000028000017945 */ /* 0x000fe80003800200 */
[----:B------:R-:W-:Y:S05]  /*3550*/  @!P1 BRA `(.L_x_48) ;  /* 0x0000000000989947 */ /* 0x000fea0003800000 */
[----:B------:R-:W-:Y:S01]  /*3560*/  ISETP.GE.U32.AND P0, PT, R12, 0x8, PT ;  /* 0x000000080c00780c */ /* 0x000fe20003f06070 */
[----:B------:R-:W-:Y:S01]  /*3570*/  BSSY.RECONVERGENT B2, `(.L_x_49) ;  /* 0x000000f000027945 */ /* 0x000fe20003800200 */
[----:B------:R-:W-:-:S04]  /*3580*/  LOP3.LUT R0, R4, 0x7, RZ, 0xc0, !PT ;  /* 0x0000000704007812 */ /* 0x000fc800078ec0ff */
[----:B------:R-:W-:-:S07]  /*3590*/  ISETP.NE.AND P1, PT, R0, RZ, PT ;  /* 0x000000ff0000720c */ /* 0x000fce0003f25270 */
[----:B------:R-:W-:Y:S06]  /*35a0*/  @!P0 BRA `(.L_x_50) ;  /* 0x00000000002c8947 */ /* 0x000fec0003800000 */
[----:B-123--:R-:W1:Y:S02]  /*35b0*/  LDC.64 R8, c[0x0][0x3d0] ;  /* 0x0000f400ff087b82 */ /* 0x00ee640000000a00 */
        /* <DEDUP_REMOVED lines=10> */
.L_x_50:
[----:B------:R-:W-:Y:S05]  /*3660*/  BSYNC.RECONVERGENT B2 ;  /* 0x0000000000027941 */ /* 0x000fea0003800200 */
.L_x_49:
[----:B------:R-:W-:Y:S05]  /*3670*/  @!P1 BRA `(.L_x_48) ;  /* 0x0000000000509947 */ /* 0x000fea0003800000 */
[----:B------:R-:W-:Y:S02]  /*3680*/  ISETP.GE.U32.AND P0, PT, R0, 0x4, PT ;  /* 0x000000040000780c */ /* 0x000fe40003f06070 */
[----:B------:R-:W-:-:S04]  /*3690*/  LOP3.LUT R0, R4, 0x3, RZ, 0xc0, !PT ;  /* 0x0000000304007812 */ /* 0x000fc800078ec0ff */
[----:B------:R-:W-:-:S07]  /*36a0*/  ISETP.NE.AND P1, PT, R0, RZ, PT ;  /* 0x000000ff0000720c */ /* 0x000fce0003f25270 */
[----:B-1234-:R-:W1:Y:S02]  /*36b0*/  @P0 LDC.64 R8, c[0x0][0x3d0] ;  /* 0x0000f400ff080b82 */ /* 0x01ee640000000a00 */
[----:B-1----:R-:W-:-:S04]  /*36c0*/  @P0 IMAD.WIDE.U32 R8, R5, 0x8, R8 ;  /* 0x0000000805080825 */ /* 0x002fc800078e0008 */
[----:B------:R-:W-:Y:S01]  /*36d0*/  @P0 VIADD R5, R5, 0x4 ;  /* 0x0000000405050836 */ /* 0x000fe20000000000 */
[----:B------:R1:W-:Y:S04]  /*36e0*/  @P0 STG.E.64 desc[UR10][R8.64], RZ ;  /* 0x000000ff08000986 */ /* 0x0003e8000c101b0a */
[----:B------:R1:W-:Y:S04]  /*36f0*/  @P0 STG.E.64 desc[UR10][R8.64+0x8], RZ ;  /* 0x000008ff08000986 */ /* 0x0003e8000c101b0a */
[----:B------:R1:W-:Y:S04]  /*3700*/  @P0 STG.E.64 desc[UR10][R8.64+0x10], RZ ;  /* 0x000010ff08000986 */ /* 0x0003e8000c101b0a */
[----:B------:R1:W-:Y:S01]  /*3710*/  @P0 STG.E.64 desc[UR10][R8.64+0x18], RZ ;  /* 0x000018ff08000986 */ /* 0x0003e2000c101b0a */
[----:B------:R-:W-:Y:S05]  /*3720*/  @!P1 BRA `(.L_x_48) ;  /* 0x0000000000249947 */ /* 0x000fea0003800000 */
[----:B-1----:R-:W1:Y:S01]  /*3730*/  LDC.64 R8, c[0x0][0x3d0] ;  /* 0x0000f400ff087b82 */ /* 0x002e620000000a00 */
[----:B------:R-:W-:Y:S01]  /*3740*/  IADD3 R0, PT, PT, -R0, RZ, RZ ;  /* 0x000000ff00007210 */ /* 0x000fe20007ffe1ff */
[----:B-1----:R-:W-:-:S07]  /*3750*/  IMAD.WIDE.U32 R8, R5, 0x8, R8 ;  /* 0x0000000805087825 */ /* 0x002fce00078e0008 */
.L_x_51:
[----:B------:R-:W-:Y:S01]  /*3760*/  VIADD R0, R0, 0x1 ;  /* 0x0000000100007836 */ /* 0x000fe20000000000 */
[----:B------:R1:W-:Y:S04]  /*3770*/  STG.E.64 desc[UR10][R8.64], RZ ;  /* 0x000000ff08007986 */ /* 0x0003e8000c101b0a */
[----:B------:R-:W-:Y:S02]  /*3780*/  ISETP.NE.AND P0, PT, R0, RZ, PT ;  /* 0x000000ff0000720c */ /* 0x000fe40003f05270 */
[----:B-1----:R-:W-:-:S05]  /*3790*/  IADD3 R8, P1, PT, R8, 0x8, RZ ;  /* 0x0000000808087810 */ /* 0x002fca0007f3e0ff */
[----:B------:R-:W-:-:S06]  /*37a0*/  IMAD.X R9, RZ, RZ, R9, P1 ;  /* 0x000000ffff097224 */ /* 0x000fcc00008e0609 */
[----:B------:R-:W-:Y:S05]  /*37b0*/  @P0 BRA `(.L_x_51) ;  /* 0xfffffffc00e80947 */ /* 0x000fea000383ffff */
.L_x_48:
[----:B------:R-:W-:Y:S05]  /*37c0*/  BSYNC.RECONVERGENT B1 ;  /* 0x0000000000017941 */ /* 0x000fea0003800200 */
.L_x_47:
[C---:B------:R-:W-:Y:S01]  /*37d0*/  ISETP.GE.U32.AND P1, PT, R4.reuse, 0x4, PT ;  /* 0x000000040400780c */ /* 0x040fe20003f26070 */
[----:B------:R0:W0:Y:S01]  /*37e0*/  I2F.F64.U32 R10, R4 ;  /* 0x00000004000a7312 */ /* 0x0000220000201800 */
[C---:B------:R-:W-:Y:S01]  /*37f0*/  LOP3.LUT R0, R4.reuse, 0x3, RZ, 0xc0, !PT ;  /* 0x0000000304007812 */ /* 0x040fe200078ec0ff */
[----:B------:R-:W-:Y:S01]  /*3800*/  BSSY.RECONVERGENT B1, `(.L_x_52) ;  /* 0x000002a000017945 */ /* 0x000fe20003800200 */
[----:B------:R-:W-:Y:S01]  /*3810*/  HFMA2 R5, -RZ, RZ, 0, 0 ;  /* 0x00000000ff057431 */ /* 0x000fe200000001ff */
[----:B------:R-:W-:Y:S02]  /*3820*/  ISETP.NE.AND P0, PT, R4, 0x1, PT ;  /* 0x000000010400780c */ /* 0x000fe40003f05270 */
[----:B------:R-:W-:-:S06]  /*3830*/  ISETP.NE.AND P2, PT, R0, RZ, PT ;  /* 0x000000ff0000720c */ /* 0x000fcc0003f45270 */
[----:B------:R-:W-:Y:S07]  /*3840*/  @!P1 BRA `(.L_x_53) ;  /* 0x0000000000949947 */ /* 0x000fee0003800000 */
[----:B------:R-:W5:Y:S01]  /*3850*/  LDCU.64 UR4, c[0x0][0x3c8] ;  /* 0x00007900ff0477ac */ /* 0x000f620008000a00 */
[----:B------:R-:W-:-:S05]  /*3860*/  LOP3.LUT R5, R4, 0x7ffffffc, RZ, 0xc0, !PT ;  /* 0x7ffffffc04057812 */ /* 0x000fca00078ec0ff */
[----:B------:R-:W-:Y:S01]  /*3870*/  IMAD.MOV R16, RZ, RZ, -R5 ;  /* 0x000000ffff107224 */ /* 0x000fe200078e0a05 */
[----:B-----5:R-:W-:-:S04]  /*3880*/  UIADD3 UR4, UP0, UPT, UR4, 0x10, URZ ;  /* 0x0000001004047890 */ /* 0x020fc8000ff1e0ff */
[----:B------:R-:W-:Y:S02]  /*3890*/  UIADD3.X UR5, UPT, UPT, URZ, UR5, URZ, UP0, !UPT ;  /* 0x00000005ff057290 */ /* 0x000fe400087fe4ff */
[----:B-1234-:R-:W-:-:S04]  /*38a0*/  IMAD.U32 R8, RZ, RZ, UR4 ;  /* 0x00000004ff087e24 */ /* 0x01efc8000f8e00ff */
[----:B------:R-:W-:-:S07]  /*38b0*/  MOV R9, UR5 ;  /* 0x0000000500097c02 */ /* 0x000fce0008000f00 */
.L_x_54:
[----:B--2---:R-:W2:Y:S01]  /*38c0*/  LDG.E.64 R18, desc[UR10][R8.64+-0x10] ;  /* 0xfffff00a08127981 */ /* 0x004ea2000c1e1b00 */
[----:B------:R-:W1:Y:S01]  /*38d0*/  LDC.64 R12, c[0x0][0x3d0] ;  /* 0x0000f400ff0c7b82 */ /* 0x000e620000000a00 */
        /* <DEDUP_REMOVED lines=11> */
[----:B------:R-:W3:Y:S02]  /*3990*/  LDG.E.64 R18, desc[UR10][R8.64] ;  /* 0x0000000a08127981 */ /* 0x000ee4000c1e1b00 */
[----:B---3--:R-:W3:Y:S02]  /*39a0*/  F2I.F64.TRUNC R19, R18 ;  /* 0x0000001200137311 */ /* 0x008ee4000030d100 */
[----:B---3--:R-:W-:-:S05]  /*39b0*/  IMAD.WIDE R30, R19, 0x8, R12 ;  /* 0x00000008131e7825 */ /* 0x008fca00078e020c */
[----:B------:R-:W3:Y:S02]  /*39c0*/  LDG.E.64 R32, desc[UR10][R30.64] ;  /* 0x0000000a1e207981 */ /* 0x000ee4000c1e1b00 */
[----:B---3--:R-:W-:-:S07]  /*39d0*/  DADD R32, R32, 1 ;  /* 0x3ff0000020207429 */ /* 0x008fce0000000000 */
[----:B------:R2:W-:Y:S04]  /*39e0*/  STG.E.64 desc[UR10][R30.64], R32 ;  /* 0x000000201e007986 */ /* 0x0005e8000c101b0a */
[----:B-1----:R-:W3:Y:S02]  /*39f0*/  LDG.E.64 R20, desc[UR10][R8.64+0x8] ;  /* 0x0000080a08147981 */ /* 0x002ee4000c1e1b00 */
[----:B---3--:R-:W1:Y:S02]  /*3a00*/  F2I.F64.TRUNC R21, R20 ;  /* 0x0000001400157311 */ /* 0x008e64000030d100 */
[----:B-1----:R-:W-:-:S05]  /*3a10*/  IMAD.WIDE R12, R21, 0x8, R12 ;  /* 0x00000008150c7825 */ /* 0x002fca00078e020c */
[----:B------:R-:W3:Y:S01]  /*3a20*/  LDG.E.64 R22, desc[UR10][R12.64] ;  /* 0x0000000a0c167981 */ /* 0x000ee2000c1e1b00 */
[----:B------:R-:W-:Y:S01]  /*3a30*/  VIADD R16, R16, 0x4 ;  /* 0x0000000410107836 */ /* 0x000fe20000000000 */
[----:B------:R-:W-:-:S04]  /*3a40*/  IADD3 R8, P3, PT, R8, 0x20, RZ ;  /* 0x0000002008087810 */ /* 0x000fc80007f7e0ff */
[----:B------:R-:W-:Y:S01]  /*3a50*/  ISETP.NE.AND P1, PT, R16, RZ, PT ;  /* 0x000000ff1000720c */ /* 0x000fe20003f25270 */
[----:B------:R-:W-:Y:S01]  /*3a60*/  IMAD.X R9, RZ, RZ, R9, P3 ;  /* 0x000000ffff097224 */ /* 0x000fe200018e0609 */
[----:B---3--:R-:W-:-:S07]  /*3a70*/  DADD R22, R22, 1 ;  /* 0x3ff0000016167429 */ /* 0x008fce0000000000 */
[----:B------:R2:W-:Y:S04]  /*3a80*/  STG.E.64 desc[UR10][R12.64], R22 ;  /* 0x000000160c007986 */ /* 0x0005e8000c101b0a */
[----:B------:R-:W-:Y:S05]  /*3a90*/  @P1 BRA `(.L_x_54) ;  /* 0xfffffffc00881947 */ /* 0x000fea000383ffff */
.L_x_53:
[----:B------:R-:W-:Y:S05]  /*3aa0*/  BSYNC.RECONVERGENT B1 ;  /* 0x0000000000017941 */ /* 0x000fea0003800200 */
.L_x_52:
[----:B------:R-:W-:Y:S04]  /*3ab0*/  BSSY.RECONVERGENT B1, `(.L_x_55) ;  /* 0x0000015000017945 */ /* 0x000fe80003800200 */
[----:B------:R-:W-:Y:S05]  /*3ac0*/  @!P2 BRA `(.L_x_56) ;  /* 0x00000000004ca947 */ /* 0x000fea0003800000 */
[----:B--2---:R-:W2:Y:S01]  /*3ad0*/  LDC.64 R12, c[0x0][0x3c8] ;  /* 0x0000f200ff0c7b82 */ /* 0x004ea20000000a00 */
[----:B------:R-:W-:-:S07]  /*3ae0*/  IMAD.MOV R0, RZ, RZ, -R0 ;  /* 0x000000ffff007224 */ /* 0x000fce00078e0a00 */
[----:B-1-34-:R-:W1:Y:S01]  /*3af0*/  LDC.64 R8, c[0x0][0x3d0] ;  /* 0x0000f400ff087b82 */ /* 0x01ae620000000a00 */
[----:B--2---:R-:W-:-:S04]  /*3b00*/  IMAD.WIDE.U32 R12, R5, 0x8, R12 ;  /* 0x00000008050c7825 */ /* 0x004fc800078e000c */
[----:B------:R-:W-:Y:S01]  /*3b10*/  IMAD.MOV.U32 R20, RZ, RZ, R13 ;  /* 0x000000ffff147224 */ /* 0x000fe200078e000d */
[----:B------:R-:W-:-:S07]  /*3b20*/  MOV R5, R12 ;  /* 0x0000000c00057202 */ /* 0x000fce0000000f00 */
.L_x_57:
        /* <DEDUP_REMOVED lines=13> */
.L_x_56:
[----:B------:R-:W-:Y:S05]  /*3c00*/  BSYNC.RECONVERGENT B1 ;  /* 0x0000000000017941 */ /* 0x000fea0003800200 */
.L_x_55:
[----:B------:R-:W-:Y:S01]  /*3c10*/  BSSY.RECONVERGENT B2, `(.L_x_58) ;  /* 0x0000102000027945 */ /* 0x000fe20003800200 */
[----:B--2---:R-:W-:Y:S02]  /*3c20*/  CS2R R12, SRZ ;  /* 0x00000000000c7805 */ /* 0x004fe4000001ff00 */
[----:B------:R-:W-:Y:S01]  /*3c30*/  CS2R R24, SRZ ;  /* 0x0000000000187805 */ /* 0x000fe2000001ff00 */
[----:B------:R-:W-:Y:S06]  /*3c40*/  @!P0 BRA `(.L_x_59) ;  /* 0x0000000c00f88947 */ /* 0x000fec0003800000 */
[----:B0-----:R-:W-:Y:S01]  /*3c50*/  IADD3 R20, P0, PT, R6, 0x8, RZ ;  /* 0x0000000806147810 */ /* 0x001fe20007f1e0ff */
[----:B------:R-:W-:Y:S01]  /*3c60*/  BSSY.RECONVERGENT B3, `(.L_x_60) ;  /* 0x00000fb000037945 */ /* 0x000fe20003800200 */
[----:B------:R-:W-:Y:S02]  /*3c70*/  LOP3.LUT R24, R4, 0x7ffffffe, RZ, 0xc0, !PT ;  /* 0x7ffffffe04187812 */ /* 0x000fe400078ec0ff */
[----:B------:R-:W-:Y:S01]  /*3c80*/  CS2R R12, SRZ ;  /* 0x00000000000c7805 */ /* 0x000fe2000001ff00 */
[----:B------:R-:W-:Y:S02]  /*3c90*/  IMAD.X R21, RZ, RZ, R7, P0 ;  /* 0x000000ffff157224 */ /* 0x000fe400000e0607 */
[----:B------:R-:W-:-:S07]  /*3ca0*/  IMAD.MOV R22, RZ, RZ, -R24 ;  /* 0x000000ffff167224 */ /* 0x000fce00078e0a18 */
.L_x_74:
[----:B-1-34-:R-:W2:Y:S01]  /*3cb0*/  LDG.E.64 R8, desc[UR10][R20.64+-0x8] ;  /* 0xfffff80a14087981 */ /* 0x01aea2000c1e1b00 */
        /* <DEDUP_REMOVED lines=27> */
.L_x_64:
[----:B------:R-:W-:Y:S05]  /*3e70*/  BSYNC.RECONVERGENT B5 ;  /* 0x0000000000057941 */ /* 0x000fea0003800200 */
.L_x_63:
        /* <DEDUP_REMOVED lines=17> */
[----:B------:R-:W-:Y:S01]  /*3f90*/  UMOV UR4, 0x3ae80f1e ;  /* 0x3ae80f1e00047882 */ /* 0x000fe20000000000 */
[----:B------:R-:W-:Y:S01]  /*3fa0*/  IMAD.MOV.U32 R29, RZ, RZ, 0x3ed0ee25 ;  /* 0x3ed0ee25ff1d7424 */ /* 0x000fe200078e00ff */
[----:B------:R-:W-:Y:S01]  /*3fb0*/  LOP3.LUT R33, R8, 0x3ff00000, RZ, 0xfc, !PT ;  /* 0x3ff0000008217812 */ /* 0x000fe200078efcff */
[----:B------:R-:W-:Y:S01]  /*3fc0*/  UMOV UR5, 0x3eb1380b ;  /* 0x3eb1380b00057882 */ /* 0x000fe20000000000 */
[----:B------:R-:W-:Y:S01]  /*3fd0*/  MOV R8, RZ ;  /* 0x000000ff00087202 */ /* 0x000fe20000000f00 */
[----:B------:R-:W-:Y:S01]  /*3fe0*/  UMOV UR6, 0x80000000 ;  /* 0x8000000000067882 */ /* 0x000fe20000000000 */
[----:B------:R-:W-:Y:S01]  /*3ff0*/  ISETP.GE.U32.AND P0, PT, R33, 0x3ff6a09f, PT ;  /* 0x3ff6a09f2100780c */ /* 0x000fe20003f06070 */
[----:B------:R-:W-:Y:S01]  /*4000*/  UMOV UR7, 0x43300000 ;  /* 0x4330000000077882 */ /* 0x000fe20000000000 */
[----:B------:R-:W-:-:S11]  /*4010*/  LEA.HI R0, R5, R0, RZ, 0xc ;  /* 0x0000000005007211 */ /* 0x000fd600078f60ff */
[----:B------:R-:W-:Y:S01]  /*4020*/  @P0 VIADD R9, R33, 0xfff00000 ;  /* 0xfff0000021090836 */ /* 0x000fe20000000000 */
[----:B------:R-:W-:-:S03]  /*4030*/  @P0 IADD3 R0, PT, PT, R0, 0x1, RZ ;  /* 0x0000000100000810 */ /* 0x000fc60007ffe0ff */
[----:B------:R-:W-:-:S06]  /*4040*/  @P0 IMAD.MOV.U32 R33, RZ, RZ, R9 ;  /* 0x000000ffff210224 */ /* 0x000fcc00078e0009 */
        /* <DEDUP_REMOVED lines=24> */
[----:B------:R-:W-:Y:S01]  /*41d0*/  UMOV UR5, 0x3f624924 ;  /* 0x3f62492400057882 */ /* 0x000fe20000000000 */
[----:B------:R-:W-:Y:S01]  /*41e0*/  LOP3.LUT R26, R0, 0x80000000, RZ, 0x3c, !PT ;  /* 0x80000000001a7812 */ /* 0x000fe200078e3cff */
[----:B------:R-:W-:-:S04]  /*41f0*/  IMAD.MOV.U32 R27, RZ, RZ, 0x43300000 ;  /* 0x43300000ff1b7424 */ /* 0x000fc800078e00ff */
        /* <DEDUP_REMOVED lines=23> */
.L_x_66:
[----:B------:R-:W-:Y:S01]  /*4370*/  IMAD.MOV.U32 R16, RZ, RZ, 0x0 ;  /* 0x00000000ff107424 */ /* 0x000fe200078e00ff */
[----:B------:R-:W-:Y:S02]  /*4380*/  MOV R17, 0x7ff00000 ;  /* 0x7ff0000000117802 */ /* 0x000fe40000000f00 */
[----:B------:R-:W-:-:S04]  /*4390*/  LOP3.LUT P0, RZ, R9, 0x7fffffff, RZ, 0xc0, !PT ;  /* 0x7fffffff09ff7812 */ /* 0x000fc8000780c0ff */
[----:B------:R-:W-:-:S10]  /*43a0*/  DFMA R16, R8, R16, +INF ;  /* 0x7ff000000810742b */ /* 0x000fd40000000010 */
[----:B------:R-:W-:Y:S02]  /*43b0*/  FSEL R28, R16, RZ, P0 ;  /* 0x000000ff101c7208 */ /* 0x000fe40000000000 */
[----:B------:R-:W-:-:S07]  /*43c0*/  FSEL R29, R17, -QNAN , P0 ;  /* 0xfff00000111d7808 */ /* 0x000fce0000000000 */
.L_x_67:
[----:B------:R-:W-:Y:S05]  /*43d0*/  BSYNC.RECONVERGENT B1 ;  /* 0x0000000000017941 */ /* 0x000fea0003800200 */
.L_x_65:
[----:B------:R-:W-:Y:S01]  /*43e0*/  UMOV UR4, 0xffda0d24 ;  /* 0xffda0d2400047882 */ /* 0x000fe20000000000 */
[----:B------:R-:W-:Y:S02]  /*43f0*/  UMOV UR5, 0x3c7777d0 ;  /* 0x3c7777d000057882 */ /* 0x000fe40000000000 */
[----:B------:R-:W-:Y:S01]  /*4400*/  DMUL R8, R28, UR4 ;  /* 0x000000041c087c28 */ /* 0x000fe20008000000 */
[----:B------:R-:W-:Y:S01]  /*4410*/  UMOV UR4, 0x652b82fe ;  /* 0x652b82fe00047882 */ /* 0x000fe20000000000 */
[----:B------:R-:W-:-:S06]  /*4420*/  UMOV UR5, 0x3ff71547 ;  /* 0x3ff7154700057882 */ /* 0x000fcc0000000000 */
[----:B------:R-:W-:-:S08]  /*4430*/  DFMA R8, R28, UR4, R8 ;  /* 0x000000041c087c2b */ /* 0x000fd00008000008 */
[----:B------:R-:W-:-:S11]  /*4440*/  DFMA R12, R8, -R6, R12 ;  /* 0x80000006080c722b */ /* 0x000fd6000000000c */
.L_x_62:
[----:B------:R-:W-:Y:S05]  /*4450*/  BSYNC.RECONVERGENT B4 ;  /* 0x0000000000047941 */ /* 0x000fea0003800200 */
.L_x_61:
        /* <DEDUP_REMOVED lines=26> */
.L_x_71:
[----:B------:R-:W-:Y:S05]  /*4600*/  BSYNC.RECONVERGENT B5 ;  /* 0x0000000000057941 */ /* 0x000fea0003800200 */
.L_x_70:
[----:B------:R-:W-:Y:S01]  /*4610*/  ISETP.GT.AND P0, PT, R7, 0xfffff, PT ;  /* 0x000fffff0700780c */ /* 0x000fe20003f04270 */
[--C-:B------:R-:W-:Y:S01]  /*4620*/  IMAD.MOV.U32 R8, RZ, RZ, R6.reuse ;  /* 0x000000ffff087224 */ /* 0x100fe200078e0006 */
[----:B------:R-:W-:Y:S01]  /*4630*/  MOV R0, R7 ;  /* 0x0000000700007202 */ /* 0x000fe20000000f00 */
[----:B------:R-:W-:Y:S01]  /*4640*/  IMAD.MOV.U32 R9, RZ, RZ, R7 ;  /* 0x000000ffff097224 */ /* 0x000fe200078e0007 */
[----:B------:R-:W-:Y:S01]  /*4650*/  BSSY.RECONVERGENT B1, `(.L_x_72) ;  /* 0x000004f000017945 */ /* 0x000fe20003800200 */
[----:B------:R-:W-:-:S08]  /*4660*/  IMAD.MOV.U32 R32, RZ, RZ, R6 ;  /* 0x000000ffff207224 */ /* 0x000fd000078e0006 */
[----:B------:R-:W-:-:S10]  /*4670*/  @!P0 DMUL R8, R6, 1.80143985094819840000e+16 ;  /* 0x4350000006088828 */ /* 0x000fd40000000000 */
[----:B------:R-:W-:Y:S02]  /*4680*/  @!P0 IMAD.MOV.U32 R0, RZ, RZ, R9 ;  /* 0x000000ffff008224 */ /* 0x000fe400078e0009 */
[----:B------:R-:W-:Y:S02]  /*4690*/  @!P0 IMAD.MOV.U32 R32, RZ, RZ, R8 ;  /* 0x000000ffff208224 */ /* 0x000fe400078e0008 */
[----:B------:R-:W-:-:S05]  /*46a0*/  VIADD R5, R0, 0xffffffff ;  /* 0xffffffff00057836 */ /* 0x000fca0000000000 */
[----:B------:R-:W-:Y:S02]  /*46b0*/  ISETP.GE.U32.AND P2, PT, R5, 0x7fefffff, PT ;  /* 0x7fefffff0500780c */ /* 0x000fe40003f46070 */
[----:B------:R-:W-:Y:S01]  /*46c0*/  MOV R5, 0xfffffc01 ;  /* 0xfffffc0100057802 */ /* 0x000fe20000000f00 */
[----:B------:R-:W-:-:S10]  /*46d0*/  @!P0 IMAD.MOV.U32 R5, RZ, RZ, -0x435 ;  /* 0xfffffbcbff058424 */ /* 0x000fd400078e00ff */
[----:B------:R-:W-:Y:S01]  /*46e0*/  @P2 MOV R16, 0x0 ;  /* 0x0000000000102802 */ /* 0x000fe20000000f00 */
[----:B------:R-:W-:Y:S01]  /*46f0*/  @P2 IMAD.MOV.U32 R17, RZ, RZ, 0x7ff00000 ;  /* 0x7ff00000ff112424 */ /* 0x000fe200078e00ff */
[----:B------:R-:W-:-:S05]  /*4700*/  @P2 LOP3.LUT P3, RZ, R9, 0x7fffffff, RZ, 0xc0, !PT ;  /* 0x7fffffff09ff2812 */ /* 0x000fca000786c0ff */
[----:B------:R-:W-:-:S10]  /*4710*/  @P2 DFMA R16, R8, R16, +INF ;  /* 0x7ff000000810242b */ /* 0x000fd40000000010 */
[----:B------:R-:W-:Y:S02]  /*4720*/  @P2 FSEL R30, R16, RZ, P3 ;  /* 0x000000ff101e2208 */ /* 0x000fe40001800000 */
[----:B------:R-:W-:Y:S01]  /*4730*/  @P2 FSEL R31, R17, -QNAN , P3 ;  /* 0xfff00000111f2808 */ /* 0x000fe20001800000 */
[----:B------:R-:W-:Y:S06]  /*4740*/  @P2 BRA `(.L_x_73) ;  /* 0x0000000000fc2947 */ /* 0x000fec0003800000 */
[----:B------:R-:W-:Y:S01]  /*4750*/  LOP3.LUT R8, R0, 0xfffff, RZ, 0xc0, !PT ;  /* 0x000fffff00087812 */ /* 0x000fe200078ec0ff */
[----:B------:R-:W-:Y:S01]  /*4760*/  IMAD.MOV.U32 R29, RZ, RZ, 0x3ed0ee25 ;  /* 0x3ed0ee25ff1d7424 */ /* 0x000fe200078e00ff */
[----:B------:R-:W-:Y:S01]  /*4770*/  MOV R28, 0x8b7a8b04 ;  /* 0x8b7a8b04001c7802 */ /* 0x000fe20000000f00 */
[----:B------:R-:W-:Y:S01]  /*4780*/  UMOV UR4, 0x3ae80f1e ;  /* 0x3ae80f1e00047882 */ /* 0x000fe20000000000 */
[----:B------:R-:W-:Y:S01]  /*4790*/  LOP3.LUT R33, R8, 0x3ff00000, RZ, 0xfc, !PT ;  /* 0x3ff0000008217812 */ /* 0x000fe200078efcff */
[----:B------:R-:W-:Y:S01]  /*47a0*/  IMAD.MOV.U32 R8, RZ, RZ, RZ ;  /* 0x000000ffff087224 */ /* 0x000fe200078e00ff */
[----:B------:R-:W-:Y:S01]  /*47b0*/  UMOV UR5, 0x3eb1380b ;  /* 0x3eb1380b00057882 */ /* 0x000fe20000000000 */
[----:B------:R-:W-:Y:S01]  /*47c0*/  LEA.HI R5, R0, R5, RZ, 0xc ;  /* 0x0000000500057211 */ /* 0x000fe200078f60ff */
[----:B------:R-:W-:Y:S01]  /*47d0*/  UMOV UR6, 0x80000000 ;  /* 0x8000000000067882 */ /* 0x000fe20000000000 */
[----:B------:R-:W-:Y:S01]  /*47e0*/  ISETP.GE.U32.AND P0, PT, R33, 0x3ff6a09f, PT ;  /* 0x3ff6a09f2100780c */ /* 0x000fe20003f06070 */
[----:B------:R-:W-:-:S12]  /*47f0*/  UMOV UR7, 0x43300000 ;  /* 0x4330000000077882 */ /* 0x000fd80000000000 */
[----:B------:R-:W-:Y:S01]  /*4800*/  @P0 IADD3 R9, PT, PT, R33, -0x100000, RZ ;  /* 0xfff0000021090810 */ /* 0x000fe20007ffe0ff */
[----:B------:R-:W-:-:S04]  /*4810*/  @P0 VIADD R5, R5, 0x1 ;  /* 0x0000000105050836 */ /* 0x000fc80000000000 */
        /* <DEDUP_REMOVED lines=26> */
[----:B------:R-:W-:Y:S02]  /*49c0*/  LOP3.LUT R26, R5, 0x80000000, RZ, 0x3c, !PT ;  /* 0x80000000051a7812 */ /* 0x000fe400078e3cff */
[----:B------:R-:W-:-:S03]  /*49d0*/  MOV R27, 0x43300000 ;  /* 0x43300000001b7802 */ /* 0x000fc60000000f00 */
        /* <DEDUP_REMOVED lines=22> */
.L_x_73:
[----:B------:R-:W-:Y:S05]  /*4b40*/  BSYNC.RECONVERGENT B1 ;  /* 0x0000000000017941 */ /* 0x000fea0003800200 */
.L_x_72:
        /* <DEDUP_REMOVED lines=8> */
.L_x_69:
[----:B------:R-:W-:Y:S05]  /*4bd0*/  BSYNC.RECONVERGENT B4 ;  /* 0x0000000000047941 */ /* 0x000fea0003800200 */
.L_x_68:
[----:B------:R-:W-:-:S05]  /*4be0*/  IADD3 R20, P0, PT, R20, 0x10, RZ ;  /* 0x0000001014147810 */ /* 0x000fca0007f1e0ff */
[----:B------:R-:W-:Y:S01]  /*4bf0*/  IMAD.X R21, RZ, RZ, R21, P0 ;  /* 0x000000ffff157224 */ /* 0x000fe200000e0615 */
[----:B------:R-:W-:Y:S07]  /*4c00*/  @P1 BRA `(.L_x_74) ;  /* 0xfffffff000281947 */ /* 0x000fee000383ffff */
[----:B------:R-:W-:Y:S05]  /*4c10*/  BSYNC.RECONVERGENT B3 ;  /* 0x0000000000037941 */ /* 0x000fea0003800200 */
.L_x_60:
[----:B------:R-:W-:-:S07]  /*4c20*/  IMAD.MOV.U32 R25, RZ, RZ, RZ ;  /* 0x000000ffff197224 */ /* 0x000fce00078e00ff */
.L_x_59:
[----:B------:R-:W-:Y:S05]  /*4c30*/  BSYNC.RECONVERGENT B2 ;  /* 0x0000000000027941 */ /* 0x000fea0003800200 */
.L_x_58:
[----:B------:R-:W-:-:S04]  /*4c40*/  LOP3.LUT R0, R4, 0x1, RZ, 0xc0, !PT ;  /* 0x0000000104007812 */ /* 0x000fc800078ec0ff */
[----:B------:R-:W-:-:S13]  /*4c50*/  ISETP.NE.U32.AND P0, PT, R0, 0x1, PT ;  /* 0x000000010000780c */ /* 0x000fda0003f05070 */
[----:B------:R-:W-:Y:S05]  /*4c60*/  @P0 BRA `(.L_x_43) ;  /* 0x0000000400e80947 */ /* 0x000fea0003800000 */
[----:B------:R-:W2:Y:S02]  /*4c70*/  LDCU.64 UR4, c[0x0][0x3d0] ;  /* 0x00007a00ff0477ac */ /* 0x000ea40008000a00 */
[----:B--2---:R-:W-:-:S04]  /*4c80*/  LEA R20, P0, R24, UR4, 0x3 ;  /* 0x0000000418147c11 */ /* 0x004fc8000f8018ff */
[----:B------:R-:W-:-:S05]  /*4c90*/  LEA.HI.X R21, R24, UR5, R25, 0x3, P0 ;  /* 0x0000000518157c11 */ /* 0x000fca00080f1c19 */
[----:B-1-34-:R-:W2:Y:S02]  /*4ca0*/  LDG.E.64 R8, desc[UR10][R20.64] ;  /* 0x0000000a14087981 */ /* 0x01aea4000c1e1b00 */
[----:B--2---:R-:W-:-:S14]  /*4cb0*/  DSETP.NEU.AND P0, PT, R8, RZ, PT ;  /* 0x000000ff0800722a */ /* 0x004fdc0003f0d000 */
[----:B------:R-:W-:Y:S05]  /*4cc0*/  @!P0 BRA `(.L_x_43) ;  /* 0x0000000400d08947 */ /* 0x000fea0003800000 */
[----:B0-----:R-:W0:Y:S01]  /*4cd0*/  MUFU.RCP64H R7, R11 ;  /* 0x0000000b00077308 */ /* 0x001e220000001800 */
[----:B------:R-:W-:Y:S01]  /*4ce0*/  MOV R6, 0x1 ;  /* 0x0000000100067802 */ /* 0x000fe20000000f00 */
[----:B------:R-:W-:Y:S01]  /*4cf0*/  BSSY.RECONVERGENT B2, `(.L_x_75) ;  /* 0x0000014000027945 */ /* 0x000fe20003800200 */
[----:B------:R-:W-:-:S04]  /*4d00*/  FSETP.GEU.AND P1, PT, |R9|, 6.5827683646048100446e-37, PT ;  /* 0x036000000900780b */ /* 0x000fc80003f2e200 */
        /* <DEDUP_REMOVED lines=17> */
[----:B------:R-:W-:-:S07]  /*4e20*/  IMAD.MOV.U32 R7, RZ, RZ, R5 ;  /* 0x000000ffff077224 */ /* 0x000fce00078e0005 */
.L_x_76:
[----:B------:R-:W-:Y:S05]  /*4e30*/  BSYNC.RECONVERGENT B2 ;  /* 0x0000000000027941 */ /* 0x000fea0003800200 */
.L_x_75:
[----:B------:R-:W-:Y:S01]  /*4e40*/  ISETP.GT.AND P0, PT, R7, 0xfffff, PT ;  /* 0x000fffff0700780c */ /* 0x000fe20003f04270 */
[--C-:B------:R-:W-:Y:S01]  /*4e50*/  IMAD.MOV.U32 R9, RZ, RZ, R7.reuse ;  /* 0x000000ffff097224 */ /* 0x100fe200078e0007 */
[----:B------:R-:W-:Y:S01]  /*4e60*/  MOV R8, R6 ;  /* 0x0000000600087202 */ /* 0x000fe20000000f00 */
[----:B------:R-:W-:Y:S01]  /*4e70*/  IMAD.MOV.U32 R0, RZ, RZ, R7 ;  /* 0x000000ffff007224 */ /* 0x000fe200078e0007 */
[----:B------:R-:W-:Y:S01]  /*4e80*/  BSSY.RECONVERGENT B1, `(.L_x_77) ;  /* 0x0000050000017945 */ /* 0x000fe20003800200 */
[----:B------:R-:W-:-:S08]  /*4e90*/  IMAD.MOV.U32 R16, RZ, RZ, R6 ;  /* 0x000000ffff107224 */ /* 0x000fd000078e0006 */
[----:B------:R-:W-:-:S10]  /*4ea0*/  @!P0 DMUL R8, R6, 1.80143985094819840000e+16 ;  /* 0x4350000006088828 */ /* 0x000fd40000000000 */
[----:B------:R-:W-:Y:S02]  /*4eb0*/  @!P0 MOV R0, R9 ;  /* 0x0000000900008202 */ /* 0x000fe40000000f00 */
[----:B------:R-:W-:-:S03]  /*4ec0*/  @!P0 MOV R16, R8 ;  /* 0x0000000800108202 */ /* 0x000fc60000000f00 */
[----:B------:R-:W-:-:S05]  /*4ed0*/  VIADD R5, R0, 0xffffffff ;  /* 0xffffffff00057836 */ /* 0x000fca0000000000 */
[----:B------:R-:W-:Y:S01]  /*4ee0*/  ISETP.GE.U32.AND P1, PT, R5, 0x7fefffff, PT ;  /* 0x7fefffff0500780c */ /* 0x000fe20003f26070 */
[----:B------:R-:W-:Y:S02]  /*4ef0*/  IMAD.MOV.U32 R5, RZ, RZ, -0x3ff ;  /* 0xfffffc01ff057424 */ /* 0x000fe400078e00ff */
[----:B------:R-:W-:-:S10]  /*4f00*/  @!P0 IMAD.MOV.U32 R5, RZ, RZ, -0x435 ;  /* 0xfffffbcbff058424 */ /* 0x000fd400078e00ff */
[----:B------:R-:W-:Y:S01]  /*4f10*/  @P1 IMAD.MOV.U32 R10, RZ, RZ, 0x0 ;  /* 0x00000000ff0a1424 */ /* 0x000fe200078e00ff */
[----:B------:R-:W-:Y:S02]  /*4f20*/  @P1 MOV R11, 0x7ff00000 ;  /* 0x7ff00000000b1802 */ /* 0x000fe40000000f00 */
[----:B------:R-:W-:-:S04]  /*4f30*/  @P1 LOP3.LUT P2, RZ, R9, 0x7fffffff, RZ, 0xc0, !PT ;  /* 0x7fffffff09ff1812 */ /* 0x000fc8000784c0ff */
[----:B------:R-:W-:-:S10]  /*4f40*/  @P1 DFMA R10, R8, R10, +INF ;  /* 0x7ff00000080a142b */ /* 0x000fd4000000000a */
[----:B------:R-:W-:Y:S02]  /*4f50*/  @P1 FSEL R10, R10, RZ, P2 ;  /* 0x000000ff0a0a1208 */ /* 0x000fe40001000000 */
[----:B------:R-:W-:Y:S01]  /*4f60*/  @P1 FSEL R11, R11, -QNAN , P2 ;  /* 0xfff000000b0b1808 */ /* 0x000fe20001000000 */
[----:B------:R-:W-:Y:S06]  /*4f70*/  @P1 BRA `(.L_x_78) ;  /* 0x0000000400001947 */ /* 0x000fec0003800000 */
[----:B------:R-:W-:Y:S01]  /*4f80*/  LOP3.LUT R8, R0, 0xfffff, RZ, 0xc0, !PT ;  /* 0x000fffff00087812 */ /* 0x000fe200078ec0ff */
[----:B------:R-:W-:Y:S01]  /*4f90*/  IMAD.MOV.U32 R10, RZ, RZ, RZ ;  /* 0x000000ffff0a7224 */ /* 0x000fe200078e00ff */
[----:B------:R-:W-:Y:S01]  /*4fa0*/  MOV R24, 0x8b7a8b04 ;  /* 0x8b7a8b0400187802 */ /* 0x000fe20000000f00 */
[----:B------:R-:W-:Y:S01]  /*4fb0*/  IMAD.MOV.U32 R25, RZ, RZ, 0x3ed0ee25 ;  /* 0x3ed0ee25ff197424 */ /* 0x000fe200078e00ff */
[----:B------:R-:W-:Y:S01]  /*4fc0*/  LOP3.LUT R9, R8, 0x3ff00000, RZ, 0xfc, !PT ;  /* 0x3ff0000008097812 */ /* 0x000fe200078efcff */
[----:B------:R-:W-:Y:S01]  /*4fd0*/  IMAD.MOV.U32 R8, RZ, RZ, R16 ;  /* 0x000000ffff087224 */ /* 0x000fe200078e0010 */
[----:B------:R-:W-:Y:S01]  /*4fe0*/  UMOV UR4, 0x3ae80f1e ;  /* 0x3ae80f1e00047882 */ /* 0x000fe20000000000 */
[----:B------:R-:W-:Y:S01]  /*4ff0*/  UMOV UR5, 0x3eb1380b ;  /* 0x3eb1380b00057882 */ /* 0x000fe20000000000 */
[----:B------:R-:W-:Y:S01]  /*5000*/  ISETP.GE.U32.AND P0, PT, R9, 0x3ff6a09f, PT ;  /* 0x3ff6a09f0900780c */ /* 0x000fe20003f06070 */
[----:B------:R-:W-:Y:S01]  /*5010*/  UMOV UR6, 0x80000000 ;  /* 0x8000000000067882 */ /* 0x000fe20000000000 */
[----:B------:R-:W-:Y:S01]  /*5020*/  LEA.HI R5, R0, R5, RZ, 0xc ;  /* 0x0000000500057211 */ /* 0x000fe200078f60ff */
[----:B------:R-:W-:Y:S01]  /*5030*/  UMOV UR7, 0x43300000 ;  /* 0x4330000000077882 */ /* 0x000fe20000000000 */
[----:B------:R-:W-:-:S09]  /*5040*/  MOV R29, 0x43300000 ;  /* 0x43300000001d7802 */ /* 0x000fd20000000f00 */
[----:B------:R-:W-:Y:S01]  /*5050*/  @P0 IADD3 R11, PT, PT, R9, -0x100000, RZ ;  /* 0xfff00000090b0810 */ /* 0x000fe20007ffe0ff */
[----:B------:R-:W-:-:S04]  /*5060*/  @P0 VIADD R5, R5, 0x1 ;  /* 0x0000000105050836 */ /* 0x000fc80000000000 */
[----:B------:R-:W-:Y:S01]  /*5070*/  @P0 IMAD.MOV.U32 R9, RZ, RZ, R11 ;  /* 0x000000ffff090224 */ /* 0x000fe200078e000b */
[----:B------:R-:W-:-:S05]  /*5080*/  LOP3.LUT R28, R5, 0x80000000, RZ, 0x3c, !PT ;  /* 0x80000000051c7812 */ /* 0x000fca00078e3cff */
        /* <DEDUP_REMOVED lines=47> */
.L_x_78:
[----:B------:R-:W-:Y:S05]  /*5380*/  BSYNC.RECONVERGENT B1 ;  /* 0x0000000000017941 */ /* 0x000fea0003800200 */
.L_x_77:
        /* <DEDUP_REMOVED lines=8> */
.L_x_43:
[----:B------:R-:W-:Y:S05]  /*5410*/  BSYNC.RECONVERGENT B0 ;  /* 0x0000000000007941 */ /* 0x000fea0003800200 */
.L_x_42:
[----:B------:R-:W0:Y:S01]  /*5420*/  LDCU UR6, c[0x0][0x3b8] ;  /* 0x00007700ff0677ac */ /* 0x000e220008000800 */
[----:B------:R-:W-:Y:S01]  /*5430*/  CS2R R22, SRZ ;  /* 0x0000000000167805 */ /* 0x000fe2000001ff00 */
[----:B0-----:R-:W0:Y:S01]  /*5440*/  I2F.F64 R10, UR6 ;  /* 0x00000006000a7d12 */ /* 0x001e220008201c00 */
[----:B------:R-:W-:-:S09]  /*5450*/  UISETP.GE.AND UP0, UPT, UR6, 0x1, UPT ;  /* 0x000000010600788c */ /* 0x000fd2000bf06270 */
[----:B------:R-:W-:Y:S05]  /*5460*/  BRA.U !UP0, `(.L_x_79) ;  /* 0x00000029089c7547 */ /* 0x000fea000b800000 */
[----:B------:R-:W-:Y:S01]  /*5470*/  UISETP.GE.U32.AND UP1, UPT, UR6, 0x10, UPT ;  /* 0x000000100600788c */ /* 0x000fe2000bf26070 */
[----:B------:R-:W-:Y:S01]  /*5480*/  IMAD.MOV.U32 R5, RZ, RZ, RZ ;  /* 0x000000ffff057224 */ /* 0x000fe200078e00ff */
[----:B------:R-:W-:Y:S01]  /*5490*/  ULOP3.LUT UR7, UR6, 0xf, URZ, 0xc0, !UPT ;  /* 0x0000000f06077892 */ /* 0x000fe2000f8ec0ff */
[----:B------:R-:W0:Y:S03]  /*54a0*/  LDCU.64 UR8, c[0x0][0x3d0] ;  /* 0x00007a00ff0877ac */ /* 0x000e260008000a00 */
[----:B------:R-:W-:-:S03]  /*54b0*/  UISETP.NE.AND UP0, UPT, UR7, URZ, UPT ;  /* 0x000000ff0700728c */ /* 0x000fc6000bf05270 */
[----:B------:R-:W-:Y:S08]  /*54c0*/  BRA.U !UP1, `(.L_x_80) ;  /* 0x0000000109887547 */ /* 0x000ff0000b800000 */
[----:B------:R-:W-:Y:S01]  /*54d0*/  UMOV UR4, 0x40 ;  /* 0x0000004000047882 */ /* 0x000fe20000000000 */
[----:B------:R-:W-:Y:S01]  /*54e0*/  UMOV UR5, 0x0 ;  /* 0x0000000000057882 */ /* 0x000fe20000000000 */
[----:B------:R-:W-:Y:S02]  /*54f0*/  ULOP3.LUT UR12, UR6, 0x7ffffff0, URZ, 0xc0, !UPT ;  /* 0x7ffffff0060c7892 */ /* 0x000fe4000f8ec0ff */
[----:B0-----:R-:W-:-:S04]  /*5500*/  UIMAD.WIDE.U32 UR4, UR8, 0x1, UR4 ;  /* 0x00000001080478a5 */ /* 0x001fc8000f8e0004 */
[----:B------:R-:W-:Y:S01]  /*5510*/  UIADD3 UR13, UPT, UPT, UR5, UR9, URZ ;  /* 0x00000009050d7290 */ /* 0x000fe2000fffe0ff */
[----:B------:R-:W-:Y:S01]  /*5520*/  IMAD.U32 R5, RZ, RZ, UR12 ;  /* 0x0000000cff057e24 */ /* 0x000fe2000f8e00ff */
[----:B-----5:R-:W-:Y:S01]  /*5530*/  MOV R7, UR5 ;  /* 0x0000000500077c02 */ /* 0x020fe20008000f00 */
[----:B------:R-:W-:Y:S01]  /*5540*/  IMAD.U32 R6, RZ, RZ, UR4 ;  /* 0x00000004ff067e24 */ /* 0x000fe2000f8e00ff */
[----:B------:R-:W-:Y:S02]  /*5550*/  UIADD3 UR4, UPT, UPT, -UR12, URZ, URZ ;  /* 0x000000ff0c047290 */ /* 0x000fe4000fffe1ff */
[----:B-1234-:R-:W-:Y:S01]  /*5560*/  MOV R9, UR13 ;  /* 0x0000000d00097c02 */ /* 0x01efe20008000f00 */
[----:B------:R-:W-:-:S09]  /*5570*/  IMAD.MOV.U32 R0, RZ, RZ, R6 ;  /* 0x000000ffff007224 */ /* 0x000fd200078e0006 */
.L_x_81:
[----:B0-----:R-:W-:Y:S01]  /*5580*/  IMAD.MOV.U32 R6, RZ, RZ, R0 ;  /* 0x000000ffff067224 */ /* 0x001fe200078e0000 */
[----:B------:R-:W-:Y:S01]  /*5590*/  UIADD3 UR4, UPT, UPT, UR4, 0x10, URZ ;  /* 0x0000001004047890 */ /* 0x000fe2000fffe0ff */
[----:B------:R-:W-:-:S03]  /*55a0*/  IMAD.MOV.U32 R7, RZ, RZ, R9 ;  /* 0x000000ffff077224 */ /* 0x000fc600078e0009 */
[----:B------:R-:W-:Y:S01]  /*55b0*/  UISETP.NE.AND UP2, UPT, UR4, URZ, UPT ;  /* 0x000000ff0400728c */ /* 0x000fe2000bf45270 */
[----:B------:R-:W-:Y:S01]  /*55c0*/  IADD3 R0, P0, PT, R6, 0x80, RZ ;  /* 0x0000008006007810 */ /* 0x000fe20007f1e0ff */
[----:B------:R0:W-:Y:S03]  /*55d0*/  STG.E.64 desc[UR10][R6.64+-0x40], RZ ;  /* 0xffffc0ff06007986 */ /* 0x0001e6000c101b0a */
[----:B------:R-:W-:Y:S01]  /*55e0*/  IADD3.X R9, PT, PT, RZ, R7, RZ, P0, !PT ;  /* 0x00000007ff097210 */ /* 0x000fe200007fe4ff */
        /* <DEDUP_REMOVED lines=15> */
[----:B------:R-:W-:Y:S05]  /*56e0*/  BRA.U UP2, `(.L_x_81) ;  /* 0xfffffffd02a47547 */ /* 0x000fea000b83ffff */
.L_x_80:
[----:B------:R-:W-:Y:S05]  /*56f0*/  BRA.U !UP0, `(.L_x_82) ;  /* 0x0000000108947547 */ /* 0x000fea000b800000 */
[----:B------:R-:W-:Y:S02]  /*5700*/  UISETP.GE.U32.AND UP2, UPT, UR7, 0x8, UPT ;  /* 0x000000080700788c */ /* 0x000fe4000bf46070 */
[----:B------:R-:W-:-:S04]  /*5710*/  ULOP3.LUT UR5, UR6, 0x7, URZ, 0xc0, !UPT ;  /* 0x0000000706057892 */ /* 0x000fc8000f8ec0ff */
[----:B------:R-:W-:-:S03]  /*5720*/  UISETP.NE.AND UP3, UPT, UR5, URZ, UPT ;  /* 0x000000ff0500728c */ /* 0x000fc6000bf65270 */
[----:B------:R-:W-:Y:S08]  /*5730*/  BRA.U !UP2, `(.L_x_83) ;  /* 0x000000010a2c7547 */ /* 0x000ff0000b800000 */
[----:B0----5:R-:W0:Y:S02]  /*5740*/  LDC.64 R6, c[0x0][0x3d0] ;  /* 0x0000f400ff067b82 */ /* 0x021e240000000a00 */
[----:B0-----:R-:W-:-:S04]  /*5750*/  IMAD.WIDE.U32 R6, R5, 0x8, R6 ;  /* 0x0000000805067825 */ /* 0x001fc800078e0006 */
        /* <DEDUP_REMOVED lines=9> */
.L_x_83:
        /* <DEDUP_REMOVED lines=11> */
[----:B------:R0:W-:Y:S02]  /*58a0*/  STG.E.64 desc[UR10][R6.64+0x18], RZ ;  /* 0x000018ff06007986 */ /* 0x0001e4000c101b0a */
.L_x_84:
[----:B------:R-:W-:Y:S05]  /*58b0*/  BRA.U !UP3, `(.L_x_82) ;  /* 0x000000010b247547 */ /* 0x000fea000b800000 */
[----:B0----5:R-:W0:Y:S01]  /*58c0*/  LDC.64 R6, c[0x0][0x3d0] ;  /* 0x0000f400ff067b82 */ /* 0x021e220000000a00 */
[----:B------:R-:W-:Y:S01]  /*58d0*/  UIADD3 UR4, UPT, UPT, -UR4, URZ, URZ ;  /* 0x000000ff04047290 */ /* 0x000fe2000fffe1ff */
[----:B0-----:R-:W-:-:S11]  /*58e0*/  IMAD.WIDE.U32 R6, R5, 0x8, R6 ;  /* 0x0000000805067825 */ /* 0x001fd600078e0006 */
.L_x_85:
[----:B------:R-:W-:Y:S01]  /*58f0*/  UIADD3 UR4, UPT, UPT, UR4, 0x1, URZ ;  /* 0x0000000104047890 */ /* 0x000fe2000fffe0ff */
[----:B------:R0:W-:Y:S03]  /*5900*/  STG.E.64 desc[UR10][R6.64], RZ ;  /* 0x000000ff06007986 */ /* 0x0001e6000c101b0a */
[----:B------:R-:W-:Y:S01]  /*5910*/  UISETP.NE.AND UP2, UPT, UR4, URZ, UPT ;  /* 0x000000ff0400728c */ /* 0x000fe2000bf45270 */
[----:B0-----:R-:W-:-:S04]  /*5920*/  IADD3 R6, P0, PT, R6, 0x8, RZ ;  /* 0x0000000806067810 */ /* 0x001fc80007f1e0ff */
[----:B------:R-:W-:-:S04]  /*5930*/  IADD3.X R7, PT, PT, RZ, R7, RZ, P0, !PT ;  /* 0x00000007ff077210 */ /* 0x000fc800007fe4ff */
[----:B------:R-:W-:Y:S05]  /*5940*/  BRA.U UP2, `(.L_x_85) ;  /* 0xfffffffd02e87547 */ /* 0x000fea000b83ffff */
.L_x_82:
[----:B------:R-:W-:Y:S01]  /*5950*/  IMAD.MOV.U32 R0, RZ, RZ, RZ ;  /* 0x000000ffff007224 */ /* 0x000fe200078e00ff */
[----:B------:R-:W-:Y:S06]  /*5960*/  BRA.U !UP1, `(.L_x_86) ;  /* 0x0000000509b87547 */ /* 0x000fec000b800000 */
[----:B------:R-:W0:Y:S01]  /*5970*/  LDCU.64 UR4, c[0x0][0x3b0] ;  /* 0x00007600ff0477ac */ /* 0x000e220008000a00 */
[----:B------:R-:W-:-:S04]  /*5980*/  ULOP3.LUT UR13, UR6, 0x7ffffff0, URZ, 0xc0, !UPT ;  /* 0x7ffffff0060d7892 */ /* 0x000fc8000f8ec0ff */
[----:B------:R-:W-:Y:S02]  /*5990*/  UIADD3 UR12, UPT, UPT, -UR13, URZ, URZ ;  /* 0x000000ff0d0c7290 */ /* 0x000fe4000fffe1ff */
[----:B------:R-:W-:Y:S01]  /*59a0*/  IMAD.U32 R0, RZ, RZ, UR13 ;  /* 0x0000000dff007e24 */ /* 0x000fe2000f8e00ff */
[----:B0-----:R-:W-:-:S04]  /*59b0*/  UIADD3 UR4, UP1, UPT, UR4, 0x40, URZ ;  /* 0x0000004004047890 */ /* 0x001fc8000ff3e0ff */
[----:B------:R-:W-:Y:S02]  /*59c0*/  UIADD3.X UR5, UPT, UPT, URZ, UR5, URZ, UP1, !UPT ;  /* 0x00000005ff057290 */ /* 0x000fe40008ffe4ff */
[----:B-----5:R-:W-:-:S04]  /*59d0*/  MOV R6, UR4 ;  /* 0x0000000400067c02 */ /* 0x020fc80008000f00 */
[----:B------:R-:W-:-:S07]  /*59e0*/  IMAD.U32 R7, RZ, RZ, UR5 ;  /* 0x00000005ff077e24 */ /* 0x000fce000f8e00ff */
.L_x_87:
[----:B-1----:R-:W5:Y:S01]  /*59f0*/  LDG.E.64 R16, desc[UR10][R6.64+-0x40] ;  /* 0xffffc00a06107981 */ /* 0x002f62000c1e1b00 */
[----:B--234-:R-:W0:Y:S01]  /*5a00*/  LDC.64 R8, c[0x0][0x3d0] ;  /* 0x0000f400ff087b82 */ /* 0x01ce220000000a00 */
[----:B-----5:R-:W0:Y:S02]  /*5a10*/  F2I.F64.TRUNC R17, R16 ;  /* 0x0000001000117311 */ /* 0x020e24000030d100 */
[----:B0-----:R-:W-:-:S05]  /*5a20*/  IMAD.WIDE R18, R17, 0x8, R8 ;  /* 0x0000000811127825 */ /* 0x001fca00078e0208 */
[----:B------:R-:W2:Y:S02]  /*5a30*/  LDG.E.64 R20, desc[UR10][R18.64] ;  /* 0x0000000a12147981 */ /* 0x000ea4000c1e1b00 */
[----:B--2---:R-:W-:-:S07]  /*5a40*/  DADD R20, R20, 1 ;  /* 0x3ff0000014147429 */ /* 0x004fce0000000000 */
[----:B------:R0:W-:Y:S04]  /*5a50*/  STG.E.64 desc[UR10][R18.64], R20 ;  /* 0x0000001412007986 */ /* 0x0001e8000c101b0a */
[----:B------:R-:W2:Y:S02]  /*5a60*/  LDG.E.64 R22, desc[UR10][R6.64+-0x38] ;  /* 0xffffc80a06167981 */ /* 0x000ea4000c1e1b00 */
        /* <DEDUP_REMOVED lines=11> */
[----:B0-----:R-:W3:Y:S02]  /*5b20*/  LDG.E.64 R18, desc[UR10][R6.64+-0x28] ;  /* 0xffffd80a06127981 */ /* 0x001ee4000c1e1b00 */
[----:B---3--:R-:W0:Y:S02]  /*5b30*/  F2I.F64.TRUNC R19, R18 ;  /* 0x0000001200137311 */ /* 0x008e24000030d100 */
[----:B0-----:R-:W-:-:S05]  /*5b40*/  IMAD.WIDE R20, R19, 0x8, R8 ;  /* 0x0000000813147825 */ /* 0x001fca00078e0208 */
[----:B------:R-:W3:Y:S02]  /*5b50*/  LDG.E.64 R22, desc[UR10][R20.64] ;  /* 0x0000000a14167981 */ /* 0x000ee4000c1e1b00 */
[----:B---3--:R-:W-:-:S07]  /*5b60*/  DADD R22, R22, 1 ;  /* 0x3ff0000016167429 */ /* 0x008fce0000000000 */
[----:B------:R0:W-:Y:S04]  /*5b70*/  STG.E.64 desc[UR10][R20.64], R22 ;  /* 0x0000001614007986 */ /* 0x0001e8000c101b0a */
[----:B------:R-:W3:Y:S02]  /*5b80*/  LDG.E.64 R16, desc[UR10][R6.64+-0x20] ;  /* 0xffffe00a06107981 */ /* 0x000ee4000c1e1b00 */
[----:B---3--:R-:W1:Y:S02]  /*5b90*/  F2I.F64.TRUNC R17, R16 ;  /* 0x0000001000117311 */ /* 0x008e64000030d100 */
[----:B-1----:R-:W-:-:S05]  /*5ba0*/  IMAD.WIDE R24, R17, 0x8, R8 ;  /* 0x0000000811187825 */ /* 0x002fca00078e0208 */
[----:B------:R-:W3:Y:S02]  /*5bb0*/  LDG.E.64 R26, desc[UR10][R24.64] ;  /* 0x0000000a181a7981 */ /* 0x000ee4000c1e1b00 */
[----:B---3--:R-:W-:-:S07]  /*5bc0*/  DADD R26, R26, 1 ;  /* 0x3ff000001a1a7429 */ /* 0x008fce0000000000 */
[----:B------:R1:W-:Y:S04]  /*5bd0*/  STG.E.64 desc[UR10][R24.64], R26 ;  /* 0x0000001a18007986 */ /* 0x0003e8000c101b0a */
[----:B------:R-:W3:Y:S02]  /*5be0*/  LDG.E.64 R18, desc[UR10][R6.64+-0x18] ;  /* 0xffffe80a06127981 */ /* 0x000ee4000c1e1b00 */
[----:B---3--:R-:W2:Y:S02]  /*5bf0*/  F2I.F64.TRUNC R19, R18 ;  /* 0x0000001200137311 */ /* 0x008ea4000030d100 */
[----:B--2---:R-:W-:-:S05]  /*5c00*/  IMAD.WIDE R28, R19, 0x8, R8 ;  /* 0x00000008131c7825 */ /* 0x004fca00078e0208 */
[----:B------:R-:W2:Y:S02]  /*5c10*/  LDG.E.64 R30, desc[UR10][R28.64] ;  /* 0x0000000a1c1e7981 */ /* 0x000ea4000c1e1b00 */
[----:B--2---:R-:W-:-:S07]  /*5c20*/  DADD R30, R30, 1 ;  /* 0x3ff000001e1e7429 */ /* 0x004fce0000000000 */
[----:B------:R2:W-:Y:S04]  /*5c30*/  STG.E.64 desc[UR10][R28.64], R30 ;  /* 0x0000001e1c007986 */ /* 0x0005e8000c101b0a */
[----:B------:R-:W3:Y:S02]  /*5c40*/  LDG.E.64 R16, desc[UR10][R6.64+-0x10] ;  /* 0xfffff00a06107981 */ /* 0x000ee4000c1e1b00 */
        /* <DEDUP_REMOVED lines=53> */
[----:B------:R-:W2:Y:S02]  /*5fa0*/  LDG.E.64 R18, desc[UR10][R6.64+0x38] ;  /* 0x0000380a06127981 */ /* 0x000ea4000c1e1b00 */
[----:B--2---:R-:W2:Y:S02]  /*5fb0*/  F2I.F64.TRUNC R19, R18 ;  /* 0x0000001200137311 */ /* 0x004ea4000030d100 */
[----:B--2---:R-:W-:-:S05]  /*5fc0*/  IMAD.WIDE R8, R19, 0x8, R8 ;  /* 0x0000000813087825 */ /* 0x004fca00078e0208 */
[----:B0-----:R-:W2:Y:S01]  /*5fd0*/  LDG.E.64 R20, desc[UR10][R8.64] ;  /* 0x0000000a08147981 */ /* 0x001ea2000c1e1b00 */
[----:B------:R-:W-:Y:S01]  /*5fe0*/  UIADD3 UR12, UPT, UPT, UR12, 0x10, URZ ;  /* 0x000000100c0c7890 */ /* 0x000fe2000fffe0ff */
[----:B------:R-:W-:-:S03]  /*5ff0*/  IADD3 R6, P0, PT, R6, 0x80, RZ ;  /* 0x0000008006067810 */ /* 0x000fc60007f1e0ff */
[----:B------:R-:W-:Y:S02]  /*6000*/  UISETP.NE.AND UP1, UPT, UR12, URZ, UPT ;  /* 0x000000ff0c00728c */ /* 0x000fe4000bf25270 */
[----:B------:R-:W-:Y:S01]  /*6010*/  IMAD.X R7, RZ, RZ, R7, P0 ;  /* 0x000000ffff077224 */ /* 0x000fe200000e0607 */
[----:B--2---:R-:W-:-:S07]  /*6020*/  DADD R20, R20, 1 ;  /* 0x3ff0000014147429 */ /* 0x004fce0000000000 */
[----:B------:R1:W-:Y:S01]  /*6030*/  STG.E.64 desc[UR10][R8.64], R20 ;  /* 0x0000001408007986 */ /* 0x0003e2000c101b0a */
[----:B------:R-:W-:Y:S05]  /*6040*/  BRA.U UP1, `(.L_x_87) ;  /* 0xfffffff901687547 */ /* 0x000fea000b83ffff */
.L_x_86:
[----:B------:R-:W-:Y:S05]  /*6050*/  BRA.U !UP0, `(.L_x_88) ;  /* 0x0000000508b47547 */ /* 0x000fea000b800000 */
[----:B------:R-:W-:Y:S02]  /*6060*/  UISETP.GE.U32.AND UP0, UPT, UR7, 0x8, UPT ;  /* 0x000000080700788c */ /* 0x000fe4000bf06070 */
[----:B------:R-:W-:-:S04]  /*6070*/  ULOP3.LUT UR5, UR6, 0x7, URZ, 0xc0, !UPT ;  /* 0x0000000706057892 */ /* 0x000fc8000f8ec0ff */
[----:B------:R-:W-:-:S03]  /*6080*/  UISETP.NE.AND UP1, UPT, UR5, URZ, UPT ;  /* 0x000000ff0500728c */ /* 0x000fc6000bf25270 */
[----:B------:R-:W-:Y:S08]  /*6090*/  BRA.U !UP0, `(.L_x_89) ;  /* 0x0000000108d07547 */ /* 0x000ff0000b800000 */
[----:B-1234-:R-:W1:Y:S08]  /*60a0*/  LDC.64 R8, c[0x0][0x3b0] ;  /* 0x0000ec00ff087b82 */ /* 0x01ee700000000a00 */
[----:B0----5:R-:W0:Y:S01]  /*60b0*/  LDC.64 R6, c[0x0][0x3d0] ;  /* 0x0000f400ff067b82 */ /* 0x021e220000000a00 */
[----:B-1----:R-:W-:-:S05]  /*60c0*/  IMAD.WIDE.U32 R8, R0, 0x8, R8 ;  /* 0x0000000800087825 */ /* 0x002fca00078e0008 */
[----:B------:R-:W2:Y:S02]  /*60d0*/  LDG.E.64 R16, desc[UR10][R8.64] ;  /* 0x0000000a08107981 */ /* 0x000ea4000c1e1b00 */
[----:B--2---:R-:W0:Y:S02]  /*60e0*/  F2I.F64.TRUNC R17, R16 ;  /* 0x0000001000117311 */ /* 0x004e24000030d100 */
        /* <DEDUP_REMOVED lines=41> */
[----:B---3--:R-:W0:Y:S02]  /*6380*/  F2I.F64.TRUNC R19, R18 ;  /* 0x0000001200137311 */ /* 0x008e24000030d100 */
[----:B0-----:R-:W-:-:S05]  /*6390*/  IMAD.WIDE R6, R19, 0x8, R6 ;  /* 0x0000000813067825 */ /* 0x001fca00078e0206 */
[----:B-1----:R-:W3:Y:S01]  /*63a0*/  LDG.E.64 R24, desc[UR10][R6.64] ;  /* 0x0000000a06187981 */ /* 0x002ee2000c1e1b00 */
[----:B------:R-:W-:Y:S01]  /*63b0*/  IADD3 R0, PT, PT, R0, 0x8, RZ ;  /* 0x0000000800007810 */ /* 0x000fe20007ffe0ff */
[----:B---3--:R-:W-:-:S07]  /*63c0*/  DADD R24, R24, 1 ;  /* 0x3ff0000018187429 */ /* 0x008fce0000000000 */
[----:B------:R2:W-:Y:S04]  /*63d0*/  STG.E.64 desc[UR10][R6.64], R24 ;  /* 0x0000001806007986 */ /* 0x0005e8000c101b0a */
.L_x_89:
        /* <DEDUP_REMOVED lines=26> */
[----:B0-----:R-:W2:Y:S02]  /*6580*/  LDG.E.64 R18, desc[UR10][R8.64+0x18] ;  /* 0x0000180a08127981 */ /* 0x001ea4000c1e1b00 */
[----:B--2---:R-:W0:Y:S02]  /*6590*/  F2I.F64.TRUNC R19, R18 ;  /* 0x0000001200137311 */ /* 0x004e24000030d100 */
[----:B0-----:R-:W-:-:S05]  /*65a0*/  IMAD.WIDE R6, R19, 0x8, R6 ;  /* 0x0000000813067825 */ /* 0x001fca00078e0206 */
[----:B------:R-:W2:Y:S01]  /*65b0*/  LDG.E.64 R20, desc[UR10][R6.64] ;  /* 0x0000000a06147981 */ /* 0x000ea2000c1e1b00 */
[----:B------:R-:W-:Y:S01]  /*65c0*/  VIADD R0, R0, 0x4 ;  /* 0x0000000400007836 */ /* 0x000fe20000000000 */
[----:B--2---:R-:W-:-:S07]  /*65d0*/  DADD R20, R20, 1 ;  /* 0x3ff0000014147429 */ /* 0x004fce0000000000 */
[----:B------:R1:W-:Y:S04]  /*65e0*/  STG.E.64 desc[UR10][R6.64], R20 ;  /* 0x0000001406007986 */ /* 0x0003e8000c101b0a */
.L_x_90:
[----:B------:R-:W-:Y:S05]  /*65f0*/  BRA.U !UP1, `(.L_x_88) ;  /* 0x00000001094c7547 */ /* 0x000fea000b800000 */
[----:B012--5:R-:W0:Y:S01]  /*6600*/  LDC.64 R6, c[0x0][0x3b0] ;  /* 0x0000ec00ff067b82 */ /* 0x027e220000000a00 */
[----:B------:R-:W-:-:S07]  /*6610*/  UIADD3 UR4, UPT, UPT, -UR4, URZ, URZ ;  /* 0x000000ff04047290 */ /* 0x000fce000fffe1ff */
[----:B------:R-:W1:Y:S01]  /*6620*/  LDC.64 R18, c[0x0][0x3d0] ;  /* 0x0000f400ff127b82 */ /* 0x000e620000000a00 */
[----:B0-----:R-:W-:-:S04]  /*6630*/  IMAD.WIDE.U32 R6, R0, 0x8, R6 ;  /* 0x0000000800067825 */ /* 0x001fc800078e0006 */
[----:B------:R-:W-:Y:S01]  /*6640*/  IMAD.MOV.U32 R0, RZ, RZ, R6 ;  /* 0x000000ffff007224 */ /* 0x000fe200078e0006 */
[----:B------:R-:W-:-:S07]  /*6650*/  MOV R5, R7 ;  /* 0x0000000700057202 */ /* 0x000fce0000000f00 */
.L_x_91:
[----:B------:R-:W-:Y:S02]  /*6660*/  IMAD.MOV.U32 R6, RZ, RZ, R0 ;  /* 0x000000ffff067224 */ /* 0x000fe400078e0000 */
[----:B------:R-:W-:-:S06]  /*6670*/  IMAD.MOV.U32 R7, RZ, RZ, R5 ;  /* 0x000000ffff077224 */ /* 0x000fcc00078e0005 */
[----:B------:R-:W3:Y:S02]  /*6680*/  LDG.E.64 R6, desc[UR10][R6.64] ;  /* 0x0000000a06067981 */ /* 0x000ee4000c1e1b00 */
[----:B0--34-:R-:W1:Y:S02]  /*6690*/  F2I.F64.TRUNC R9, R6 ;  /* 0x0000000600097311 */ /* 0x019e64000030d100 */
[----:B-1----:R-:W-:-:S05]  /*66a0*/  IMAD.WIDE R8, R9, 0x8, R18 ;  /* 0x0000000809087825 */ /* 0x002fca00078e0212 */
[----:B------:R-:W2:Y:S01]  /*66b0*/  LDG.E.64 R16, desc[UR10][R8.64] ;  /* 0x0000000a08107981 */ /* 0x000ea2000c1e1b00 */
[----:B------:R-:W-:Y:S01]  /*66c0*/  UIADD3 UR4, UPT, UPT, UR4, 0x1, URZ ;  /* 0x0000000104047890 */ /* 0x000fe2000fffe0ff */
[----:B------:R-:W-:-:S03]  /*66d0*/  IADD3 R0, P0, PT, R0, 0x8, RZ ;  /* 0x0000000800007810 */ /* 0x000fc60007f1e0ff */
[----:B------:R-:W-:Y:S01]  /*66e0*/  UISETP.NE.AND UP0, UPT, UR4, URZ, UPT ;  /* 0x000000ff0400728c */ /* 0x000fe2000bf05270 */
[----:B------:R-:W-:Y:S01]  /*66f0*/  IADD3.X R5, PT, PT, RZ, R5, RZ, P0, !PT ;  /* 0x00000005ff057210 */ /* 0x000fe200007fe4ff */
[----:B--2---:R-:W-:-:S07]  /*6700*/  DADD R16, R16, 1 ;  /* 0x3ff0000010107429 */ /* 0x004fce0000000000 */
[----:B------:R0:W-:Y:S01]  /*6710*/  STG.E.64 desc[UR10][R8.64], R16 ;  /* 0x0000001008007986 */ /* 0x0001e2000c101b0a */
[----:B------:R-:W-:Y:S05]  /*6720*/  BRA.U UP0, `(.L_x_91) ;  /* 0xfffffffd00cc7547 */ /* 0x000fea000b83ffff */
.L_x_88:
[----:B------:R-:W-:Y:S01]  /*6730*/  UISETP.NE.AND UP0, UPT, UR6, 0x1, UPT ;  /* 0x000000010600788c */ /* 0x000fe2000bf05270 */
[----:B--2---:R-:W-:Y:S01]  /*6740*/  CS2R R22, SRZ ;  /* 0x0000000000167805 */ /* 0x004fe2000001ff00 */
[----:B------:R-:W-:Y:S01]  /*6750*/  UMOV UR4, URZ ;  /* 0x000000ff00047c82 */ /* 0x000fe20008000000 */
[----:B------:R-:W-:-:S06]  /*6760*/  UMOV UR5, URZ ;  /* 0x000000ff00057c82 */ /* 0x000fcc0008000000 */
[----:B------:R-:W-:Y:S05]  /*6770*/  BRA.U !UP0, `(.L_x_92) ;  /* 0x0000000d08e07547 */ /* 0x000fea000b800000 */
[----:B0-----:R-:W-:Y:S01]  /*6780*/  UIADD3 UR8, UP0, UPT, UR8, 0x8, URZ ;  /* 0x0000000808087890 */ /* 0x001fe2000ff1e0ff */
[----:B------:R-:W-:Y:S01]  /*6790*/  CS2R R22, SRZ ;  /* 0x0000000000167805 */ /* 0x000fe2000001ff00 */
[----:B------:R-:W-:Y:S02]  /*67a0*/  ULOP3.LUT UR4, UR6, 0x7ffffffe, URZ, 0xc0, !UPT ;  /* 0x7ffffffe06047892 */ /* 0x000fe4000f8ec0ff */
[----:B------:R-:W-:Y:S02]  /*67b0*/  UIADD3.X UR9, UPT, UPT, URZ, UR9, URZ, UP0, !UPT ;  /* 0x00000009ff097290 */ /* 0x000fe400087fe4ff */
[----:B-1----:R-:W-:Y:S01]  /*67c0*/  IMAD.U32 R20, RZ, RZ, UR8 ;  /* 0x00000008ff147e24 */ /* 0x002fe2000f8e00ff */
[----:B------:R-:W-:-:S03]  /*67d0*/  UIADD3 UR5, UPT, UPT, -UR4, URZ, URZ ;  /* 0x000000ff04057290 */ /* 0x000fc6000fffe1ff */
[----:B------:R-:W-:-:S09]  /*67e0*/  IMAD.U32 R21, RZ, RZ, UR9 ;  /* 0x00000009ff157e24 */ /* 0x000fd2000f8e00ff */
.L_x_102:
[----:B---34-:R-:W2:Y:S01]  /*67f0*/  LDG.E.64 R8, desc[UR10][R20.64+-0x8] ;  /* 0xfffff80a14087981 */ /* 0x018ea2000c1e1b00 */
[----:B------:R-:W-:-:S04]  /*6800*/  UIADD3 UR5, UPT, UPT, UR5, 0x2, URZ ;  /* 0x0000000205057890 */ /* 0x000fc8000fffe0ff */
[----:B------:R-:W-:Y:S01]  /*6810*/  UISETP.NE.AND UP0, UPT, UR5, URZ, UPT ;  /* 0x000000ff0500728c */ /* 0x000fe2000bf05270 */
[----:B--2---:R-:W-:-:S14]  /*6820*/  DSETP.NEU.AND P0, PT, R8, RZ, PT ;  /* 0x000000ff0800722a */ /* 0x004fdc0003f0d000 */
[----:B------:R-:W-:Y:S05]  /*6830*/  @!P0 BRA `(.L_x_93) ;  /* 0x0000000400cc8947 */ /* 0x000fea0003800000 */
[----:B-----5:R-:W0:Y:S01]  /*6840*/  MUFU.RCP64H R7, R11 ;  /* 0x0000000b00077308 */ /* 0x020e220000001800 */
[----:B------:R-:W-:Y:S02]  /*6850*/  MOV R6, 0x1 ;  /* 0x0000000100067802 */ /* 0x000fe40000000f00 */
        /* <DEDUP_REMOVED lines=19> */
.L_x_94:
[----:B------:R-:W-:Y:S01]  /*6990*/  ISETP.GT.AND P0, PT, R7, 0xfffff, PT ;  /* 0x000fffff0700780c */ /* 0x000fe20003f04270 */
[--C-:B------:R-:W-:Y:S01]  /*69a0*/  IMAD.MOV.U32 R9, RZ, RZ, R7.reuse ;  /* 0x000000ffff097224 */ /* 0x100fe200078e0007 */
[-C--:B------:R-:W-:Y:S01]  /*69b0*/  MOV R8, R6.reuse ;  /* 0x0000000600087202 */ /* 0x080fe20000000f00 */
[----:B------:R-:W-:Y:S01]  /*69c0*/  IMAD.MOV.U32 R5, RZ, RZ, R7 ;  /* 0x000000ffff057224 */ /* 0x000fe200078e0007 */
[----:B------:R0:W-:Y:S01]  /*69d0*/  STG.E.64 desc[UR10][R20.64+-0x8], R6 ;  /* 0xfffff80614007986 */ /* 0x0001e2000c101b0a */
[----:B------:R-:W-:Y:S01]  /*69e0*/  BSSY.RECONVERGENT B0, `(.L_x_95) ;  /* 0x0000051000007945 */ /* 0x000fe20003800200 */
[----:B------:R-:W-:-:S07]  /*69f0*/  MOV R16, R6 ;  /* 0x0000000600107202 */ /* 0x000fce0000000f00 */
[----:B------:R-:W-:-:S10]  /*6a00*/  @!P0 DMUL R8, R6, 1.80143985094819840000e+16 ;  /* 0x4350000006088828 */ /* 0x000fd40000000000 */
[----:B------:R-:W-:Y:S01]  /*6a10*/  @!P0 MOV R5, R9 ;  /* 0x0000000900058202 */ /* 0x000fe20000000f00 */
[----:B------:R-:W-:-:S04]  /*6a20*/  @!P0 IMAD.MOV.U32 R16, RZ, RZ, R8 ;  /* 0x000000ffff108224 */ /* 0x000fc800078e0008 */
[----:B------:R-:W-:-:S05]  /*6a30*/  VIADD R0, R5, 0xffffffff ;  /* 0xffffffff05007836 */ /* 0x000fca0000000000 */
[----:B------:R-:W-:Y:S01]  /*6a40*/  ISETP.GT.U32.AND P1, PT, R0, 0x7feffffe, PT ;  /* 0x7feffffe0000780c */ /* 0x000fe20003f24070 */
[----:B------:R-:W-:Y:S02]  /*6a50*/  IMAD.MOV.U32 R0, RZ, RZ, -0x3ff ;  /* 0xfffffc01ff007424 */ /* 0x000fe400078e00ff */
        /* <DEDUP_REMOVED lines=8> */
[----:B------:R-:W-:Y:S01]  /*6ae0*/  MOV R8, R16 ;  /* 0x0000001000087202 */ /* 0x000fe20000000f00 */
[----:B------:R-:W-:Y:S01]  /*6af0*/  IMAD.MOV.U32 R33, RZ, RZ, 0x43300000 ;  /* 0x43300000ff217424 */ /* 0x000fe200078e00ff */
[----:B------:R-:W-:Y:S01]  /*6b00*/  ISETP.GE.U32.AND P0, PT, R9, 0x3ff6a09f, PT ;  /* 0x3ff6a09f0900780c */ /* 0x000fe20003f06070 */
[----:B------:R-:W-:Y:S01]  /*6b10*/  UMOV UR8, 0x80000000 ;  /* 0x8000000000087882 */ /* 0x000fe20000000000 */
[----:B------:R-:W-:Y:S01]  /*6b20*/  MOV R16, RZ ;  /* 0x000000ff00107202 */ /* 0x000fe20000000f00 */
[----:B------:R-:W-:Y:S01]  /*6b30*/  UMOV UR9, 0x43300000 ;  /* 0x4330000000097882 */ /* 0x000fe20000000000 */
[----:B------:R-:W-:-:S09]  /*6b40*/  LEA.HI R0, R5, R0, RZ, 0xc ;  /* 0x0000000005007211 */ /* 0x000fd200078f60ff */
[----:B------:R-:W-:Y:S01]  /*6b50*/  @P0 VIADD R17, R9, 0xfff00000 ;  /* 0xfff0000009110836 */ /* 0x000fe20000000000 */
[----:B------:R-:W-:-:S03]  /*6b60*/  @P0 IADD3 R0, PT, PT, R0, 0x1, RZ ;  /* 0x0000000100000810 */ /* 0x000fc60007ffe0ff */
        /* <DEDUP_REMOVED lines=50> */
.L_x_96:
[----:B------:R-:W-:Y:S01]  /*6e90*/  IMAD.MOV.U32 R16, RZ, RZ, 0x0 ;  /* 0x00000000ff107424 */ /* 0x000fe200078e00ff */
[----:B------:R-:W-:Y:S02]  /*6ea0*/  MOV R17, 0x7ff00000 ;  /* 0x7ff0000000117802 */ /* 0x000fe40000000f00 */
[----:B------:R-:W-:-:S04]  /*6eb0*/  LOP3.LUT P0, RZ, R9, 0x7fffffff, RZ, 0xc0, !PT ;  /* 0x7fffffff09ff7812 */ /* 0x000fc8000780c0ff */
[----:B------:R-:W-:-:S10]  /*6ec0*/  DFMA R16, R8, R16, +INF ;  /* 0x7ff000000810742b */ /* 0x000fd40000000010 */
[----:B------:R-:W-:Y:S02]  /*6ed0*/  FSEL R8, R16, RZ, P0 ;  /* 0x000000ff10087208 */ /* 0x000fe40000000000 */
[----:B------:R-:W-:-:S07]  /*6ee0*/  FSEL R9, R17, -QNAN , P0 ;  /* 0xfff0000011097808 */ /* 0x000fce0000000000 */
.L_x_97:
[----:B------:R-:W-:Y:S05]  /*6ef0*/  BSYNC.RECONVERGENT B0 ;  /* 0x0000000000007941 */ /* 0x000fea0003800200 */
.L_x_95:
[----:B------:R-:W-:Y:S01]  /*6f00*/  UMOV UR6, 0xffda0d24 ;  /* 0xffda0d2400067882 */ /* 0x000fe20000000000 */
[----:B------:R-:W-:Y:S02]  /*6f10*/  UMOV UR7, 0x3c7777d0 ;  /* 0x3c7777d000077882 */ /* 0x000fe40000000000 */
[----:B------:R-:W-:Y:S01]  /*6f20*/  DMUL R16, R8, UR6 ;  /* 0x0000000608107c28 */ /* 0x000fe20008000000 */
[----:B------:R-:W-:Y:S01]  /*6f30*/  UMOV UR6, 0x652b82fe ;  /* 0x652b82fe00067882 */ /* 0x000fe20000000000 */
[----:B------:R-:W-:-:S06]  /*6f40*/  UMOV UR7, 0x3ff71547 ;  /* 0x3ff7154700077882 */ /* 0x000fcc0000000000 */
[----:B------:R-:W-:-:S08]  /*6f50*/  DFMA R16, R8, UR6, R16 ;  /* 0x0000000608107c2b */ /* 0x000fd00008000010 */
[----:B------:R-:W-:-:S11]  /*6f60*/  DFMA R22, R16, -R6, R22 ;  /* 0x800000061016722b */ /* 0x000fd60000000016 */
.L_x_93:
[----:B------:R-:W2:Y:S02]  /*6f70*/  LDG.E.64 R8, desc[UR10][R20.64] ;  /* 0x0000000a14087981 */ /* 0x000ea4000c1e1b00 */
[----:B--2---:R-:W-:-:S14]  /*6f80*/  DSETP.NEU.AND P0, PT, R8, RZ, PT ;  /* 0x000000ff0800722a */ /* 0x004fdc0003f0d000 */
[----:B------:R-:W-:Y:S05]  /*6f90*/  @!P0 BRA `(.L_x_98) ;  /* 0x0000000400c88947 */ /* 0x000fea0003800000 */
[----:B-----5:R-:W0:Y:S01]  /*6fa0*/  MUFU.RCP64H R7, R11 ;  /* 0x0000000b00077308 */ /* 0x020e220000001800 */
[----:B------:R-:W-:Y:S01]  /*6fb0*/  IMAD.MOV.U32 R6, RZ, RZ, 0x1 ;  /* 0x00000001ff067424 */ /* 0x000fe200078e00ff */
[----:B------:R-:W-:-:S05]  /*6fc0*/  FSETP.GEU.AND P1, PT, |R9|, 6.5827683646048100446e-37, PT ;  /* 0x036000000900780b */ /* 0x000fca0003f2e200 */
        /* <DEDUP_REMOVED lines=18> */
.L_x_99:
        /* <DEDUP_REMOVED lines=21> */
[----:B------:R-:W-:Y:S01]  /*7240*/  IMAD.MOV.U32 R28, RZ, RZ, -0x748574fc ;  /* 0x8b7a8b04ff1c7424 */ /* 0x000fe200078e00ff */
[----:B------:R-:W-:Y:S01]  /*7250*/  MOV R16, RZ ;  /* 0x000000ff00107202 */ /* 0x000fe20000000f00 */
[----:B------:R-:W-:Y:S01]  /*7260*/  IMAD.MOV.U32 R29, RZ, RZ, 0x3ed0ee25 ;  /* 0x3ed0ee25ff1d7424 */ /* 0x000fe200078e00ff */
[----:B------:R-:W-:Y:S01]  /*7270*/  LOP3.LUT R9, R8, 0x3ff00000, RZ, 0xfc, !PT ;  /* 0x3ff0000008097812 */ /* 0x000fe200078efcff */
[----:B------:R-:W-:Y:S01]  /*7280*/  UMOV UR6, 0x3ae80f1e ;  /* 0x3ae80f1e00067882 */ /* 0x000fe20000000000 */
[----:B------:R-:W-:Y:S01]  /*7290*/  MOV R8, R18 ;  /* 0x0000001200087202 */ /* 0x000fe20000000f00 */
[----:B------:R-:W-:Y:S01]  /*72a0*/  UMOV UR7, 0x3eb1380b ;  /* 0x3eb1380b00077882 */ /* 0x000fe20000000000 */
[----:B------:R-:W-:Y:S01]  /*72b0*/  ISETP.GE.U32.AND P0, PT, R9, 0x3ff6a09f, PT ;  /* 0x3ff6a09f0900780c */ /* 0x000fe20003f06070 */
[----:B------:R-:W-:Y:S01]  /*72c0*/  IMAD.MOV.U32 R33, RZ, RZ, 0x43300000 ;  /* 0x43300000ff217424 */ /* 0x000fe200078e00ff */
[----:B------:R-:W-:Y:S01]  /*72d0*/  LEA.HI R5, R0, R5, RZ, 0xc ;  /* 0x0000000500057211 */ /* 0x000fe200078f60ff */
[----:B------:R-:W-:Y:S01]  /*72e0*/  UMOV UR8, 0x80000000 ;  /* 0x8000000000087882 */ /* 0x000fe20000000000 */
[----:B------:R-:W-:-:S09]  /*72f0*/  UMOV UR9, 0x43300000 ;  /* 0x4330000000097882 */ /* 0x000fd20000000000 */
        /* <DEDUP_REMOVED lines=51> */
.L_x_101:
[----:B------:R-:W-:Y:S05]  /*7630*/  BSYNC.RECONVERGENT B0 ;  /* 0x0000000000007941 */ /* 0x000fea0003800200 */
.L_x_100:
        /* <DEDUP_REMOVED lines=8> */
.L_x_98:
[----:B------:R-:W-:-:S05]  /*76c0*/  IADD3 R20, P0, PT, R20, 0x10, RZ ;  /* 0x0000001014147810 */ /* 0x000fca0007f1e0ff */
[----:B------:R-:W-:Y:S01]  /*76d0*/  IMAD.X R21, RZ, RZ, R21, P0 ;  /* 0x000000ffff157224 */ /* 0x000fe200000e0615 */
[----:B------:R-:W-:Y:S07]  /*76e0*/  BRA.U UP0, `(.L_x_102) ;  /* 0xfffffff100407547 */ /* 0x000fee000b83ffff */
[----:B------:R-:W-:-:S05]  /*76f0*/  UMOV UR5, URZ ;  /* 0x000000ff00057c82 */ /* 0x000fca0008000000 */
.L_x_92:
[----:B------:R-:W2:Y:S02]  /*7700*/  LDCU UR6, c[0x0][0x3b8] ;  /* 0x00007700ff0677ac */ /* 0x000ea40008000800 */
[----:B--2---:R-:W-:-:S04]  /*7710*/  ULOP3.LUT UR6, UR6, 0x1, URZ, 0xc0, !UPT ;  /* 0x0000000106067892 */ /* 0x004fc8000f8ec0ff */
[----:B------:R-:W-:-:S09]  /*7720*/  UISETP.NE.U32.AND UP0, UPT, UR6, 0x1, UPT ;  /* 0x000000010600788c */ /* 0x000fd2000bf05070 */
[----:B------:R-:W-:Y:S05]  /*7730*/  BRA.U UP0, `(.L_x_79) ;  /* 0x0000000500e87547 */ /* 0x000fea000b800000 */
[----:B------:R-:W2:Y:S02]  /*7740*/  LDCU.64 UR6, c[0x0][0x3d0] ;  /* 0x00007a00ff0677ac */ /* 0x000ea40008000a00 */
[----:B--2---:R-:W-:-:S04]  /*7750*/  ULEA UR6, UP0, UR4, UR6, 0x3 ;  /* 0x0000000604067291 */ /* 0x004fc8000f8018ff */
[----:B------:R-:W-:Y:S02]  /*7760*/  ULEA.HI.X UR4, UR4, UR7, UR5, 0x3, UP0 ;  /* 0x0000000704047291 */ /* 0x000fe400080f1c05 */
[----:B-1----:R-:W-:-:S04]  /*7770*/  MOV R20, UR6 ;  /* 0x0000000600147c02 */ /* 0x002fc80008000f00 */
[----:B------:R-:W-:-:S05]  /*7780*/  IMAD.U32 R21, RZ, RZ, UR4 ;  /* 0x00000004ff157e24 */ /* 0x000fca000f8e00ff */
[----:B0--34-:R-:W2:Y:S02]  /*7790*/  LDG.E.64 R8, desc[UR10][R20.64] ;  /* 0x0000000a14087981 */ /* 0x019ea4000c1e1b00 */
        /* <DEDUP_REMOVED lines=23> */
.L_x_103:
        /* <DEDUP_REMOVED lines=84> */
.L_x_105:
[----:B------:R-:W-:Y:S05]  /*7e50*/  BSYNC.RECONVERGENT B0 ;  /* 0x0000000000007941 */ /* 0x000fea0003800200 */
.L_x_104:
        /* <DEDUP_REMOVED lines=8> */
.L_x_79:
[----:B01---5:R-:W2:Y:S01]  /*7ee0*/  MUFU.RCP64H R7, R11 ;  /* 0x0000000b00077308 */ /* 0x023ea20000001800 */
[----:B------:R-:W-:Y:S01]  /*7ef0*/  MOV R6, 0x1 ;  /* 0x0000000100067802 */ /* 0x000fe20000000f00 */
[----:B------:R-:W-:Y:S05]  /*7f00*/  BSSY.RECONVERGENT B0, `(.L_x_106) ;  /* 0x0000016000007945 */ /* 0x000fea0003800200 */
[----:B--234-:R-:W-:-:S08]  /*7f10*/  DFMA R8, -R10, R6, 1 ;  /* 0x3ff000000a08742b */ /* 0x01cfd00000000106 */
[----:B------:R-:W-:-:S08]  /*7f20*/  DFMA R8, R8, R8, R8 ;  /* 0x000000080808722b */ /* 0x000fd00000000008 */
[----:B------:R-:W-:Y:S02]  /*7f30*/  DFMA R6, R6, R8, R6 ;  /* 0x000000080606722b */ /* 0x000fe40000000006 */
[----:B------:R-:W0:Y:S06]  /*7f40*/  I2F.F64 R8, R3 ;  /* 0x0000000300087312 */ /* 0x000e2c0000201c00 */
[----:B------:R-:W-:-:S08]  /*7f50*/  DFMA R16, -R10, R6, 1 ;  /* 0x3ff000000a10742b */ /* 0x000fd00000000106 */
[----:B------:R-:W-:Y:S01]  /*7f60*/  DFMA R16, R6, R16, R6 ;  /* 0x000000100610722b */ /* 0x000fe20000000006 */
[----:B0-----:R-:W-:-:S07]  /*7f70*/  FSETP.GEU.AND P1, PT, |R9|, 6.5827683646048100446e-37, PT ;  /* 0x036000000900780b */ /* 0x001fce0003f2e200 */
        /* <DEDUP_REMOVED lines=9> */
[----:B------:R-:W-:Y:S02]  /*8010*/  MOV R19, R11 ;  /* 0x0000000b00137202 */ /* 0x000fe40000000f00 */
[----:B------:R-:W-:-:S07]  /*8020*/  MOV R0, 0x8040 ;  /* 0x0000804000007802 */ /* 0x000fce0000000f00 */
[----:B------:R-:W-:Y:S05]  /*8030*/  CALL.REL.NOINC `($__internal_0_$__cuda_sm20_div_rn_f64_full) ;  /* 0x0000000000887944 */ /* 0x000fea0003c00000 */
[----:B------:R-:W-:Y:S01]  /*8040*/  IMAD.MOV.U32 R20, RZ, RZ, R6 ;  /* 0x000000ffff147224 */ /* 0x000fe200078e0006 */
[----:B------:R-:W-:-:S07]  /*8050*/  MOV R21, R5 ;  /* 0x0000000500157202 */ /* 0x000fce0000000f00 */
.L_x_107:
[----:B------:R-:W-:Y:S05]  /*8060*/  BSYNC.RECONVERGENT B0 ;  /* 0x0000000000007941 */ /* 0x000fea0003800200 */
.L_x_106:
[----:B------:R-:W0:Y:S01]  /*8070*/  MUFU.RCP64H R7, R11 ;  /* 0x0000000b00077308 */ /* 0x000e220000001800 */
[----:B------:R-:W-:Y:S01]  /*8080*/  IMAD.MOV.U32 R6, RZ, RZ, 0x1 ;  /* 0x00000001ff067424 */ /* 0x000fe200078e00ff */
[----:B------:R-:W-:Y:S06]  /*8090*/  BSSY.RECONVERGENT B0, `(.L_x_108) ;  /* 0x0000015000007945 */ /* 0x000fec0003800200 */
[----:B------:R-:W1:Y:S01]  /*80a0*/  I2F.F64 R4, R4 ;  /* 0x0000000400047312 */ /* 0x000e620000201c00 */
[----:B0-----:R-:W-:Y:S01]  /*80b0*/  DFMA R8, -R10, R6, 1 ;  /* 0x3ff000000a08742b */ /* 0x001fe20000000106 */
[----:B-1----:R-:W-:-:S07]  /*80c0*/  FSETP.GEU.AND P1, PT, |R5|, 6.5827683646048100446e-37, PT ;  /* 0x036000000500780b */ /* 0x002fce0003f2e200 */
        /* <DEDUP_REMOVED lines=16> */
[----:B------:R-:W-:-:S07]  /*81d0*/  MOV R7, R5 ;  /* 0x0000000500077202 */ /* 0x000fce0000000f00 */
.L_x_109:
[----:B------:R-:W-:Y:S05]  /*81e0*/  BSYNC.RECONVERGENT B0 ;  /* 0x0000000000007941 */ /* 0x000fea0003800200 */
.L_x_108:
[----:B------:R-:W0:Y:S01]  /*81f0*/  LDC.64 R4, c[0x0][0x3a0] ;  /* 0x0000e800ff047b82 */ /* 0x000e220000000a00 */
[----:B------:R-:W-:-:S08]  /*8200*/  DMUL R6, R6, R12 ;  /* 0x0000000c06067228 */ /* 0x000fd00000000000 */
[----:B------:R-:W-:-:S08]  /*8210*/  DFMA R6, R20, R14, R6 ;  /* 0x0000000e1406722b */ /* 0x000fd00000000006 */
[----:B------:R-:W-:Y:S01]  /*8220*/  DADD R6, -R6, R22 ;  /* 0x0000000006067229 */ /* 0x000fe20000000116 */
[----:B0-----:R-:W-:-:S06]  /*8230*/  IMAD.WIDE R2, R2, 0x8, R4 ;  /* 0x0000000802027825 */ /* 0x001fcc00078e0204 */
[----:B------:R-:W-:Y:S01]  /*8240*/  STG.E.64 desc[UR10][R2.64], R6 ;  /* 0x0000000602007986 */ /* 0x000fe2000c101b0a */
[----:B------:R-:W-:Y:S05]  /*8250*/  EXIT ;  /* 0x000000000000794d */ /* 0x000fea0003800000 */
        .weak           $__internal_0_$__cuda_sm20_div_rn_f64_full
        .type           $__internal_0_$__cuda_sm20_div_rn_f64_full,@function
        .size           $__internal_0_$__cuda_sm20_div_rn_f64_full,(.L_x_116 - $__internal_0_$__cuda_sm20_div_rn_f64_full)
$__internal_0_$__cuda_sm20_div_rn_f64_full:
[C---:B------:R-:W-:Y:S01]  /*8260*/  FSETP.GEU.AND P0, PT, |R19|.reuse, 1.469367938527859385e-39, PT ;  /* 0x001000001300780b */ /* 0x040fe20003f0e200 */
[----:B------:R-:W-:Y:S01]  /*8270*/  IMAD.MOV.U32 R27, RZ, RZ, R7 ;  /* 0x000000ffff1b7224 */ /* 0x000fe200078e0007 */
[----:B------:R-:W-:Y:S01]  /*8280*/  LOP3.LUT R16, R19, 0x800fffff, RZ, 0xc0, !PT ;  /* 0x800fffff13107812 */ /* 0x000fe200078ec0ff */
[----:B------:R-:W-:Y:S01]  /*8290*/  HFMA2 R32, -RZ, RZ, 0, 5.9604644775390625e-08 ;  /* 0x00000001ff207431 */ /* 0x000fe200000001ff */
[----:B------:R-:W-:Y:S01]  /*82a0*/  MOV R26, R6 ;  /* 0x00000006001a7202 */ /* 0x000fe20000000f00 */
[----:B------:R-:W-:Y:S01]  /*82b0*/  BSSY.RECONVERGENT B1, `(.L_x_110) ;  /* 0x0000059000017945 */ /* 0x000fe20003800200 */
[----:B------:R-:W-:Y:S01]  /*82c0*/  LOP3.LUT R17, R16, 0x3ff00000, RZ, 0xfc, !PT ;  /* 0x3ff0000010117812 */ /* 0x000fe200078efcff */
[----:B------:R-:W-:Y:S01]  /*82d0*/  IMAD.MOV.U32 R16, RZ, RZ, R18 ;  /* 0x000000ffff107224 */ /* 0x000fe200078e0012 */
[C---:B------:R-:W-:Y:S02]  /*82e0*/  FSETP.GEU.AND P3, PT, |R27|.reuse, 1.469367938527859385e-39, PT ;  /* 0x001000001b00780b */ /* 0x040fe40003f6e200 */
[----:B------:R-:W-:-:S02]  /*82f0*/  LOP3.LUT R5, R27, 0x7ff00000, RZ, 0xc0, !PT ;  /* 0x7ff000001b057812 */ /* 0x000fc400078ec0ff */
[----:B------:R-:W-:Y:S01]  /*8300*/  LOP3.LUT R8, R19, 0x7ff00000, RZ, 0xc0, !PT ;  /* 0x7ff0000013087812 */ /* 0x000fe200078ec0ff */
[----:B------:R-:W-:-:S03]  /*8310*/  @!P0 DMUL R16, R18, 8.98846567431157953865e+307 ;  /* 0x7fe0000012108828 */ /* 0x000fc60000000000 */
[----:B------:R-:W-:-:S03]  /*8320*/  ISETP.GE.U32.AND P2, PT, R5, R8, PT ;  /* 0x000000080500720c */ /* 0x000fc60003f46070 */
[----:B------:R-:W0:Y:S02]  /*8330*/  MUFU.RCP64H R33, R17 ;  /* 0x0000001100217308 */ /* 0x000e240000001800 */
[----:B------:R-:W-:Y:S01]  /*8340*/  @!P3 LOP3.LUT R6, R19, 0x7ff00000, RZ, 0xc0, !PT ;  /* 0x7ff000001306b812 */ /* 0x000fe200078ec0ff */
[----:B------:R-:W-:Y:S01]  /*8350*/  @!P3 IMAD.MOV.U32 R34, RZ, RZ, RZ ;  /* 0x000000ffff22b224 */ /* 0x000fe200078e00ff */
[----:B------:R-:W-:Y:S02]  /*8360*/  @!P0 LOP3.LUT R8, R17, 0x7ff00000, RZ, 0xc0, !PT ;  /* 0x7ff0000011088812 */ /* 0x000fe400078ec0ff */
[----:B------:R-:W-:Y:S01]  /*8370*/  @!P3 ISETP.GE.U32.AND P4, PT, R5, R6, PT ;  /* 0x000000060500b20c */ /* 0x000fe20003f86070 */
[----:B------:R-:W-:-:S05]  /*8380*/  IMAD.MOV.U32 R6, RZ, RZ, 0x1ca00000 ;  /* 0x1ca00000ff067424 */ /* 0x000fca00078e00ff */
[C---:B------:R-:W-:Y:S02]  /*8390*/  @!P3 SEL R9, R6.reuse, 0x63400000, !P4 ;  /* 0x634000000609b807 */ /* 0x040fe40006000000 */
[----:B------:R-:W-:Y:S02]  /*83a0*/  SEL R7, R6, 0x63400000, !P2 ;  /* 0x6340000006077807 */ /* 0x000fe40005000000 */
[----:B------:R-:W-:Y:S01]  /*83b0*/  @!P3 LOP3.LUT R9, R9, 0x80000000, R27, 0xf8, !PT ;  /* 0x800000000909b812 */ /* 0x000fe200078ef81b */
[----:B0-----:R-:W-:-:S03]  /*83c0*/  DFMA R28, R32, -R16, 1 ;  /* 0x3ff00000201c742b */ /* 0x001fc60000000810 */
[----:B------:R-:W-:-:S05]  /*83d0*/  @!P3 LOP3.LUT R35, R9, 0x100000, RZ, 0xfc, !PT ;  /* 0x001000000923b812 */ /* 0x000fca00078efcff */
[----:B------:R-:W-:-:S08]  /*83e0*/  DFMA R28, R28, R28, R28 ;  /* 0x0000001c1c1c722b */ /* 0x000fd0000000001c */
[----:B------:R-:W-:Y:S01]  /*83f0*/  DFMA R32, R32, R28, R32 ;  /* 0x0000001c2020722b */ /* 0x000fe20000000020 */
[----:B------:R-:W-:Y:S02]  /*8400*/  LOP3.LUT R29, R7, 0x800fffff, R27, 0xf8, !PT ;  /* 0x800fffff071d7812 */ /* 0x000fe400078ef81b */
[----:B------:R-:W-:Y:S02]  /*8410*/  MOV R28, R26 ;  /* 0x0000001a001c7202 */ /* 0x000fe40000000f00 */
[----:B------:R-:W-:-:S03]  /*8420*/  MOV R7, R5 ;  /* 0x0000000500077202 */ /* 0x000fc60000000f00 */
[----:B------:R-:W-:Y:S02]  /*8430*/  DFMA R30, R32, -R16, 1 ;  /* 0x3ff00000201e742b */ /* 0x000fe40000000810 */
[----:B------:R-:W-:-:S06]  /*8440*/  @!P3 DFMA R28, R28, 2, -R34 ;  /* 0x400000001c1cb82b */ /* 0x000fcc0000000822 */
[----:B------:R-:W-:-:S04]  /*8450*/  DFMA R32, R32, R30, R32 ;  /* 0x0000001e2020722b */ /* 0x000fc80000000020 */
[----:B------:R-:W-:-:S04]  /*8460*/  @!P3 LOP3.LUT R7, R29, 0x7ff00000, RZ, 0xc0, !PT ;  /* 0x7ff000001d07b812 */ /* 0x000fc800078ec0ff */
[----:B------:R-:W-:Y:S01]  /*8470*/  DMUL R30, R32, R28 ;  /* 0x0000001c201e7228 */ /* 0x000fe20000000000 */
[----:B------:R-:W-:-:S05]  /*8480*/  VIADD R9, R7, 0xffffffff ;  /* 0xffffffff07097836 */ /* 0x000fca0000000000 */
[----:B------:R-:W-:Y:S02]  /*8490*/  ISETP.GT.U32.AND P0, PT, R9, 0x7feffffe, PT ;  /* 0x7feffffe0900780c */ /* 0x000fe40003f04070 */
[----:B------:R-:W-:Y:S01]  /*84a0*/  IADD3 R9, PT, PT, R8, -0x1, RZ ;  /* 0xffffffff08097810 */ /* 0x000fe20007ffe0ff */
[----:B------:R-:W-:-:S03]  /*84b0*/  DFMA R34, R30, -R16, R28 ;  /* 0x800000101e22722b */ /* 0x000fc6000000001c */
[----:B------:R-:W-:-:S05]  /*84c0*/  ISETP.GT.U32.OR P0, PT, R9, 0x7feffffe, P0 ;  /* 0x7feffffe0900780c */ /* 0x000fca0000704470 */
[----:B------:R-:W-:-:S08]  /*84d0*/  DFMA R30, R32, R34, R30 ;  /* 0x00000022201e722b */ /* 0x000fd0000000001e */
[----:B------:R-:W-:Y:S05]  /*84e0*/  @P0 BRA `(.L_x_111) ;  /* 0x0000000000740947 */ /* 0x000fea0003800000 */
[----:B------:R-:W-:-:S04]  /*84f0*/  LOP3.LUT R8, R19, 0x7ff00000, RZ, 0xc0, !PT ;  /* 0x7ff0000013087812 */ /* 0x000fc800078ec0ff */
[CC--:B------:R-:W-:Y:S02]  /*8500*/  VIADDMNMX R7, R5.reuse, -R8.reuse, 0xb9600000, !PT ;  /* 0xb960000005077446 */ /* 0x0c0fe40007800908 */
[----:B------:R-:W-:Y:S01]  /*8510*/  ISETP.GE.U32.AND P0, PT, R5, R8, PT ;  /* 0x000000080500720c */ /* 0x000fe20003f06070 */
[----:B------:R-:W-:Y:S01]  /*8520*/  IMAD.MOV.U32 R8, RZ, RZ, RZ ;  /* 0x000000ffff087224 */ /* 0x000fe200078e00ff */
[----:B------:R-:W-:Y:S02]  /*8530*/  VIMNMX R7, PT, PT, R7, 0x46a00000, PT ;  /* 0x46a0000007077848 */ /* 0x000fe40003fe0100 */
[----:B------:R-:W-:-:S05]  /*8540*/  SEL R6, R6, 0x63400000, !P0 ;  /* 0x6340000006067807 */ /* 0x000fca0004000000 */
[----:B------:R-:W-:-:S05]  /*8550*/  IMAD.IADD R6, R7, 0x1, -R6 ;  /* 0x0000000107067824 */ /* 0x000fca00078e0a06 */
[----:B------:R-:W-:-:S06]  /*8560*/  IADD3 R9, PT, PT, R6, 0x7fe00000, RZ ;  /* 0x7fe0000006097810 */ /* 0x000fcc0007ffe0ff */
[----:B------:R-:W-:-:S10]  /*8570*/  DMUL R32, R30, R8 ;  /* 0x000000081e207228 */ /* 0x000fd40000000000 */
[----:B------:R-:W-:-:S13]  /*8580*/  FSETP.GTU.AND P0, PT, |R33|, 1.469367938527859385e-39, PT ;  /* 0x001000002100780b */ /* 0x000fda0003f0c200 */
[----:B------:R-:W-:Y:S05]  /*8590*/  @P0 BRA `(.L_x_112) ;  /* 0x0000000000a80947 */ /* 0x000fea0003800000 */
[----:B------:R-:W-:-:S06]  /*85a0*/  DFMA R16, R30, -R16, R28 ;  /* 0x800000101e10722b */ /* 0x000fcc000000001c */
[----:B------:R-:W-:-:S04]  /*85b0*/  MOV R16, RZ ;  /* 0x000000ff00107202 */ /* 0x000fc80000000f00 */
[C---:B------:R-:W-:Y:S02]  /*85c0*/  FSETP.NEU.AND P0, PT, R17.reuse, RZ, PT ;  /* 0x000000ff1100720b */ /* 0x040fe40003f0d000 */
[----:B------:R-:W-:-:S04]  /*85d0*/  LOP3.LUT R5, R17, 0x80000000, R19, 0x48, !PT ;  /* 0x8000000011057812 */ /* 0x000fc800078e4813 */
[----:B------:R-:W-:-:S07]  /*85e0*/  LOP3.LUT R17, R5, R9, RZ, 0xfc, !PT ;  /* 0x0000000905117212 */ /* 0x000fce00078efcff */
[----:B------:R-:W-:Y:S05]  /*85f0*/  @!P0 BRA `(.L_x_112) ;  /* 0x0000000000908947 */ /* 0x000fea0003800000 */
[----:B------:R-:W-:Y:S01]  /*8600*/  IMAD.MOV R9, RZ, RZ, -R6 ;  /* 0x000000ffff097224 */ /* 0x000fe200078e0a06 */
[----:B------:R-:W-:Y:S02]  /*8610*/  MOV R8, RZ ;  /* 0x000000ff00087202 */ /* 0x000fe40000000f00 */
[----:B------:R-:W-:-:S04]  /*8620*/  IADD3 R6, PT, PT, -R6, -0x43300000, RZ ;  /* 0xbcd0000006067810 */ /* 0x000fc80007ffe1ff */
[----:B------:R-:W-:Y:S02]  /*8630*/  DFMA R8, R32, -R8, R30 ;  /* 0x800000082008722b */ /* 0x000fe4000000001e */
[----:B------:R-:W-:-:S08]  /*8640*/  DMUL.RP R30, R30, R16 ;  /* 0x000000101e1e7228 */ /* 0x000fd00000008000 */
[----:B------:R-:W-:Y:S02]  /*8650*/  FSETP.NEU.AND P0, PT, |R9|, R6, PT ;  /* 0x000000060900720b */ /* 0x000fe40003f0d200 */
[----:B------:R-:W-:Y:S02]  /*8660*/  LOP3.LUT R5, R31, R5, RZ, 0x3c, !PT ;  /* 0x000000051f057212 */ /* 0x000fe400078e3cff */
[----:B------:R-:W-:Y:S02]  /*8670*/  FSEL R6, R30, R32, !P0 ;  /* 0x000000201e067208 */ /* 0x000fe40004000000 */
[----:B------:R-:W-:-:S03]  /*8680*/  FSEL R7, R5, R33, !P0 ;  /* 0x0000002105077208 */ /* 0x000fc60004000000 */
[----:B------:R-:W-:Y:S01]  /*8690*/  IMAD.MOV.U32 R32, RZ, RZ, R6 ;  /* 0x000000ffff207224 */ /* 0x000fe200078e0006 */
[----:B------:R-:W-:Y:S01]  /*86a0*/  MOV R33, R7 ;  /* 0x0000000700217202 */ /* 0x000fe20000000f00 */
[----:B------:R-:W-:Y:S06]  /*86b0*/  BRA `(.L_x_112) ;  /* 0x0000000000607947 */ /* 0x000fec0003800000 */
.L_x_111:
[----:B------:R-:W-:-:S14]  /*86c0*/  DSETP.NAN.AND P0, PT, R26, R26, PT ;  /* 0x0000001a1a00722a */ /* 0x000fdc0003f08000 */
[----:B------:R-:W-:Y:S05]  /*86d0*/  @P0 BRA `(.L_x_113) ;  /* 0x00000000004c0947 */ /* 0x000fea0003800000 */
[----:B------:R-:W-:-:S14]  /*86e0*/  DSETP.NAN.AND P0, PT, R18, R18, PT ;  /* 0x000000121200722a */ /* 0x000fdc0003f08000 */
[----:B------:R-:W-:Y:S05]  /*86f0*/  @P0 BRA `(.L_x_114) ;  /* 0x0000000000340947 */ /* 0x000fea0003800000 */
[----:B------:R-:W-:Y:S01]  /*8700*/  ISETP.NE.AND P0, PT, R7, R8, PT ;  /* 0x000000080700720c */ /* 0x000fe20003f05270 */
[----:B------:R-:W-:Y:S01]  /*8710*/  IMAD.MOV.U32 R32, RZ, RZ, 0x0 ;  /* 0x00000000ff207424 */ /* 0x000fe200078e00ff */
[----:B------:R-:W-:-:S11]  /*8720*/  MOV R33, 0xfff80000 ;  /* 0xfff8000000217802 */ /* 0x000fd60000000f00 */
[----:B------:R-:W-:Y:S05]  /*8730*/  @!P0 BRA `(.L_x_112) ;  /* 0x0000000000408947 */ /* 0x000fea0003800000 */
[----:B------:R-:W-:Y:S02]  /*8740*/  ISETP.NE.AND P0, PT, R7, 0x7ff00000, PT ;  /* 0x7ff000000700780c */ /* 0x000fe40003f05270 */
[----:B------:R-:W-:Y:S02]  /*8750*/  LOP3.LUT R19, R27, 0x80000000, R19, 0x48, !PT ;  /* 0x800000001b137812 */ /* 0x000fe400078e4813 */
[----:B------:R-:W-:-:S13]  /*8760*/  ISETP.EQ.OR P0, PT, R8, RZ, !P0 ;  /* 0x000000ff0800720c */ /* 0x000fda0004702670 */
[----:B------:R-:W-:Y:S01]  /*8770*/  @P0 LOP3.LUT R5, R19, 0x7ff00000, RZ, 0xfc, !PT ;  /* 0x7ff0000013050812 */ /* 0x000fe200078efcff */
[----:B------:R-:W-:Y:S01]  /*8780*/  @!P0 IMAD.MOV.U32 R32, RZ, RZ, RZ ;  /* 0x000000ffff208224 */ /* 0x000fe200078e00ff */
[----:B------:R-:W-:Y:S01]  /*8790*/  @!P0 MOV R33, R19 ;  /* 0x0000001300218202 */ /* 0x000fe20000000f00 */
[----:B------:R-:W-:Y:S01]  /*87a0*/  @P0 IMAD.MOV.U32 R32, RZ, RZ, RZ ;  /* 0x000000ffff200224 */ /* 0x000fe200078e00ff */
[----:B------:R-:W-:Y:S01]  /*87b0*/  @P0 MOV R33, R5 ;  /* 0x0000000500210202 */ /* 0x000fe20000000f00 */
[----:B------:R-:W-:Y:S06]  /*87c0*/  BRA `(.L_x_112) ;  /* 0x00000000001c7947 */ /* 0x000fec0003800000 */
.L_x_114:
[----:B------:R-:W-:Y:S01]  /*87d0*/  LOP3.LUT R5, R19, 0x80000, RZ, 0xfc, !PT ;  /* 0x0008000013057812 */ /* 0x000fe200078efcff */
[----:B------:R-:W-:-:S03]  /*87e0*/  IMAD.MOV.U32 R32, RZ, RZ, R18 ;  /* 0x000000ffff207224 */ /* 0x000fc600078e0012 */
[----:B------:R-:W-:Y:S01]  /*87f0*/  MOV R33, R5 ;  /* 0x0000000500217202 */ /* 0x000fe20000000f00 */
[----:B------:R-:W-:Y:S06]  /*8800*/  BRA `(.L_x_112) ;  /* 0x00000000000c7947 */ /* 0x000fec0003800000 */
.L_x_113:
[----:B------:R-:W-:Y:S01]  /*8810*/  LOP3.LUT R5, R27, 0x80000, RZ, 0xfc, !PT ;  /* 0x000800001b057812 */ /* 0x000fe200078efcff */
[----:B------:R-:W-:-:S03]  /*8820*/  IMAD.MOV.U32 R32, RZ, RZ, R26 ;  /* 0x000000ffff207224 */ /* 0x000fc600078e001a */
[----:B------:R-:W-:-:S07]  /*8830*/  MOV R33, R5 ;  /* 0x0000000500217202 */ /* 0x000fce0000000f00 */
.L_x_112:
[----:B------:R-:W-:Y:S05]  /*8840*/  BSYNC.RECONVERGENT B1 ;  /* 0x0000000000017941 */ /* 0x000fea0003800200 */
.L_x_110:
[----:B------:R-:W-:Y:S02]  /*8850*/  HFMA2 R9, -RZ, RZ, 0, 0 ;  /* 0x00000000ff097431 */ /* 0x000fe400000001ff */
[----:B------:R-:W-:Y:S01]  /*8860*/  IMAD.MOV.U32 R8, RZ, RZ, R0 ;  /* 0x000000ffff087224 */ /* 0x000fe200078e0000 */
[----:B------:R-:W-:Y:S01]  /*8870*/  MOV R5, R33 ;  /* 0x0000002100057202 */ /* 0x000fe20000000f00 */
[----:B------:R-:W-:Y:S02]  /*8880*/  IMAD.MOV.U32 R6, RZ, RZ, R32 ;  /* 0x000000ffff067224 */ /* 0x000fe400078e0020 */
[----:B------:R-:W-:Y:S05]  /*8890*/  RET.REL.NODEC R8 `(_Z22find_best_split_kernelPdiiS_iS_iS_iiS_S_S_) ;  /* 0xffffff7408d87950 */ /* 0x000fea0003c3ffff */
.L_x_115:
[----:B------:R-:W-:-:S00]  /*88a0*/  BRA `(.L_x_115) ;  /* 0xfffffffc00fc7947 */ /* 0x000fc0000383ffff */
[----:B------:R-:W-:-:S00]  /*88b0*/  NOP ;  /* 0x0000000000007918 */ /* 0x000fc00000000000 */
        /* <DEDUP_REMOVED lines=12> */
.L_x_116:


//--------------------- .nv.shared.reserved.0     --------------------------
	.section	.nv.shared.reserved.0,"aw",@nobits
	.weak		__nv_reservedSMEM_offset_0_alias
	.size		__nv_reservedSMEM_offset_0_alias, 0, 64
	.other		__nv_reservedSMEM_offset_0_alias,@"STO_CUDA_RESERVED_SHARED STV_DEFAULT"
__nv_reservedSMEM_offset_0_alias:
	.zero		0
	.zero		64


//--------------------- .nv.constant0._Z22find_best_split_kernelPdiiS_iS_iS_iiS_S_S_ --------------------------
	.section	.nv.constant0._Z22find_best_split_kernelPdiiS_iS_iS_iiS_S_S_,"a",@progbits
	.sectionflags	@""
	.align	4
.nv.constant0._Z22find_best_split_kernelPdiiS_iS_iS_iiS_S_S_:
	.zero		984


//--------------------- SYMBOLS --------------------------

	.type		.nv.reservedSmem.offset0,@object
	.size		.nv.reservedSmem.offset0,0x4
